	.headerflags	@"EF_CUDA_TEXMODE_UNIFIED EF_CUDA_64BIT_ADDRESS EF_CUDA_ACCELERATORS EF_CUDA_SM90 EF_CUDA_VIRTUAL_SM(EF_CUDA_SM90)"
	.elftype	@"ET_EXEC"


//--------------------- .nv.info                  --------------------------
	.section	.nv.info,"",@"SHT_CUDA_INFO"
	.align	4


	//----- nvinfo : EIATTR_REGCOUNT
	.align		4
        /*0000*/ 	.byte	0x04, 0x2f
        /*0002*/ 	.short	(.L_1 - .L_0)
	.align		4
.L_0:
        /*0004*/ 	.word	index@(triton_mm)
        /*0008*/ 	.word	0x000000a8


	//----- nvinfo : EIATTR_MIN_STACK_SIZE
	.align		4
.L_1:
        /*000c*/ 	.byte	0x04, 0x12
        /*000e*/ 	.short	(.L_3 - .L_2)
	.align		4
.L_2:
        /*0010*/ 	.word	index@(triton_mm)
        /*0014*/ 	.word	0x00000000


	//----- nvinfo : EIATTR_FRAME_SIZE
	.align		4
.L_3:
        /*0018*/ 	.byte	0x04, 0x11
        /*001a*/ 	.short	(.L_5 - .L_4)
	.align		4
.L_4:
        /*001c*/ 	.word	index@(triton_mm)
        /*0020*/ 	.word	0x00000000


	//----- nvinfo : EIATTR_MIN_STACK_SIZE
	.align		4
.L_5:
        /*0024*/ 	.byte	0x04, 0x12
        /*0026*/ 	.short	(.L_7 - .L_6)
	.align		4
.L_6:
        /*0028*/ 	.word	index@(triton_mm)
        /*002c*/ 	.word	0x00000000
.L_7:


//--------------------- .nv.info.triton_mm        --------------------------
	.section	.nv.info.triton_mm,"",@"SHT_CUDA_INFO"
	.sectionflags	@""
	.align	4


	//----- nvinfo : EIATTR_CUDA_API_VERSION
	.align		4
        /*0000*/ 	.byte	0x04, 0x37
        /*0002*/ 	.short	(.L_9 - .L_8)
.L_8:
        /*0004*/ 	.word	0x0000007c


	//----- nvinfo : EIATTR_KPARAM_INFO
	.align		4
.L_9:
        /*0008*/ 	.byte	0x04, 0x17
        /*000a*/ 	.short	(.L_11 - .L_10)
.L_10:
        /*000c*/ 	.word	0x00000000
        /*0010*/ 	.short	0x0002
        /*0012*/ 	.short	0x0010
        /*0014*/ 	.byte	0x00, 0xf0, 0x21, 0x00


	//----- nvinfo : EIATTR_KPARAM_INFO
	.align		4
.L_11:
        /*0018*/ 	.byte	0x04, 0x17
        /*001a*/ 	.short	(.L_13 - .L_12)
.L_12:
        /*001c*/ 	.word	0x00000000
        /*0020*/ 	.short	0x0001
        /*0022*/ 	.short	0x0008
        /*0024*/ 	.byte	0x00, 0xf0, 0x21, 0x00


	//----- nvinfo : EIATTR_KPARAM_INFO
	.align		4
.L_13:
        /*0028*/ 	.byte	0x04, 0x17
        /*002a*/ 	.short	(.L_15 - .L_14)
.L_14:
        /*002c*/ 	.word	0x00000000
        /*0030*/ 	.short	0x0000
        /*0032*/ 	.short	0x0000
        /*0034*/ 	.byte	0x00, 0xf0, 0x21, 0x00


	//----- nvinfo : EIATTR_SPARSE_MMA_MASK
	.align		4
.L_15:
        /*0038*/ 	.byte	0x03, 0x50
        /*003a*/ 	.short	0x0000


	//----- nvinfo : EIATTR_MAXREG_COUNT
	.align		4
        /*003c*/ 	.byte	0x03, 0x1b
        /*003e*/ 	.short	0x00ff


	//----- nvinfo : EIATTR_COOP_GROUP_MASK_REGIDS
	.align		4
        /*0040*/ 	.byte	0x04, 0x29
        /*0042*/ 	.short	(.L_17 - .L_16)


	//   ....[0]....
.L_16:
        /*0044*/ 	.word	0xffffffff


	//----- nvinfo : EIATTR_COOP_GROUP_INSTR_OFFSETS
	.align		4
.L_17:
        /*0048*/ 	.byte	0x04, 0x28
        /*004a*/ 	.short	(.L_19 - .L_18)


	//   ....[0]....
.L_18:
        /*004c*/ 	.word	0x00000ef0


	//----- nvinfo : EIATTR_EXIT_INSTR_OFFSETS
	.align		4
.L_19:
        /*0050*/ 	.byte	0x04, 0x1c
        /*0052*/ 	.short	(.L_21 - .L_20)


	//   ....[0]....
.L_20:
        /*0054*/ 	.word	0x000023b0


	//   ....[1]....
        /*0058*/ 	.word	0x00002400


	//----- nvinfo : EIATTR_MAX_THREADS
	.align		4
.L_21:
        /*005c*/ 	.byte	0x04, 0x05
        /*005e*/ 	.short	(.L_23 - .L_22)
.L_22:
        /*0060*/ 	.word	0x00000080
        /*0064*/ 	.word	0x00000001
        /*0068*/ 	.word	0x00000001


	//----- nvinfo : EIATTR_CBANK_PARAM_SIZE
	.align		4
.L_23:
        /*006c*/ 	.byte	0x03, 0x19
        /*006e*/ 	.short	0x0018


	//----- nvinfo : EIATTR_PARAM_CBANK
	.align		4
        /*0070*/ 	.byte	0x04, 0x0a
        /*0072*/ 	.short	(.L_25 - .L_24)
	.align		4
.L_24:
        /*0074*/ 	.word	index@(.nv.constant0.triton_mm)
        /*0078*/ 	.short	0x0210
        /*007a*/ 	.short	0x0018


	//----- nvinfo : EIATTR_SW_WAR
	.align		4
.L_25:
        /*007c*/ 	.byte	0x04, 0x36
        /*007e*/ 	.short	(.L_27 - .L_26)
.L_26:
        /*0080*/ 	.word	0x00000008
.L_27:


//--------------------- .nv.callgraph             --------------------------
	.section	.nv.callgraph,"",@"SHT_CUDA_CALLGRAPH"
	.align	4
	.sectionentsize	8
	.align		4
        /*0000*/ 	.word	0x00000000
	.align		4
        /*0004*/ 	.word	0xffffffff
	.align		4
        /*0008*/ 	.word	0x00000000
	.align		4
        /*000c*/ 	.word	0xfffffffe
	.align		4
        /*0010*/ 	.word	0x00000000
	.align		4
        /*0014*/ 	.word	0xfffffffd
	.align		4
        /*0018*/ 	.word	0x00000000
	.align		4
        /*001c*/ 	.word	0xfffffffc


//--------------------- .text.triton_mm           --------------------------
	.section	.text.triton_mm,"ax",@progbits
	.sectionflags	@"SHF_BARRIERS=1"
	.align	128
        .global         triton_mm
        .type           triton_mm,@function
        .size           triton_mm,(.L_x_2 - triton_mm)
        .other          triton_mm,@"STO_CUDA_ENTRY STV_DEFAULT"
triton_mm:
.text.triton_mm:
[----:B------:R-:W1:Y:S01]  /*0000*/  LDC R1, c[0x0][0x28] ;  /* 0x00000a00ff017b82 */ /* 0x000e620000000800 */
[----:B------:R-:W2:Y:S01]  /*0010*/  S2R R9, SR_CTAID.X ;  /* 0x0000000000097919 */ /* 0x000ea20000002500 */
[----:B------:R-:W-:-:S06]  /*0020*/  IMAD.MOV.U32 R5, RZ, RZ, -0x8 ;  /* 0xfffffff8ff057424 */ /* 0x000fcc00078e00ff */
[----:B------:R-:W3:Y:S01]  /*0030*/  S2UR UR18, SR_CgaCtaId ;  /* 0x00000000001279c3 */ /* 0x000ee20000008800 */
[----:B------:R-:W-:Y:S01]  /*0040*/  UMOV UR4, 0x400 ;  /* 0x0000040000047882 */ /* 0x000fe20000000000 */
[----:B------:R-:W4:Y:S01]  /*0050*/  S2R R18, SR_TID.X ;  /* 0x0000000000127919 */ /* 0x000f220000002100 */
[----:B------:R-:W-:Y:S01]  /*0060*/  ULDC.64 UR22, c[0x0][0x208] ;  /* 0x0000820000167ab9 */ /* 0x000fe20000000a00 */
[----:B------:R-:W-:Y:S01]  /*0070*/  IMAD.MOV.U32 R160, RZ, RZ, -0x20 ;  /* 0xffffffe0ffa07424 */ /* 0x000fe200078e00ff */
[----:B------:R-:W-:Y:S02]  /*0080*/  CS2R R88, SRZ ;  /* 0x0000000000587805 */ /* 0x000fe4000001ff00 */
[----:B------:R-:W-:Y:S02]  /*0090*/  CS2R R90, SRZ ;  /* 0x00000000005a7805 */ /* 0x000fe4000001ff00 */
[----:B------:R-:W-:Y:S01]  /*00a0*/  CS2R R92, SRZ ;  /* 0x00000000005c7805 */ /* 0x000fe2000001ff00 */
[----:B------:R-:W5:Y:S01]  /*00b0*/  LDC.64 R26, c[0x0][0x210] ;  /* 0x00008400ff1a7b82 */ /* 0x000f620000000a00 */
[----:B------:R-:W-:-:S02]  /*00c0*/  CS2R R94, SRZ ;  /* 0x00000000005e7805 */ /* 0x000fc4000001ff00 */
[----:B------:R-:W-:Y:S02]  /*00d0*/  CS2R R96, SRZ ;  /* 0x0000000000607805 */ /* 0x000fe4000001ff00 */
[----:B------:R-:W-:Y:S02]  /*00e0*/  CS2R R98, SRZ ;  /* 0x0000000000627805 */ /* 0x000fe4000001ff00 */
[----:B------:R-:W-:Y:S02]  /*00f0*/  CS2R R100, SRZ ;  /* 0x0000000000647805 */ /* 0x000fe4000001ff00 */
        /* <DEDUP_REMOVED lines=11> */
[----:B---3--:R-:W-:Y:S01]  /*01b0*/  UPRMT UR18, UR18, 0x654, UR4 ;  /* 0x0000065412127896 */ /* 0x008fe20008000004 */
[----:B------:R-:W-:-:S02]  /*01c0*/  CS2R R122, SRZ ;  /* 0x00000000007a7805 */ /* 0x000fc4000001ff00 */
[----:B------:R-:W-:Y:S02]  /*01d0*/  CS2R R124, SRZ ;  /* 0x00000000007c7805 */ /* 0x000fe4000001ff00 */
[----:B------:R-:W-:Y:S02]  /*01e0*/  CS2R R126, SRZ ;  /* 0x00000000007e7805 */ /* 0x000fe4000001ff00 */
[----:B------:R-:W-:Y:S02]  /*01f0*/  CS2R R128, SRZ ;  /* 0x0000000000807805 */ /* 0x000fe4000001ff00 */
[----:B------:R-:W-:Y:S01]  /*0200*/  CS2R R130, SRZ ;  /* 0x0000000000827805 */ /* 0x000fe2000001ff00 */
[----:B--2---:R-:W-:Y:S01]  /*0210*/  IMAD.HI R0, R9, 0x2aaaaaab, RZ ;  /* 0x2aaaaaab09007827 */ /* 0x004fe200078e02ff */
[----:B------:R-:W-:Y:S02]  /*0220*/  CS2R R132, SRZ ;  /* 0x0000000000847805 */ /* 0x000fe4000001ff00 */
[----:B------:R-:W-:-:S02]  /*0230*/  CS2R R134, SRZ ;  /* 0x0000000000867805 */ /* 0x000fc4000001ff00 */
[----:B------:R-:W-:Y:S02]  /*0240*/  CS2R R136, SRZ ;  /* 0x0000000000887805 */ /* 0x000fe4000001ff00 */
[----:B----4-:R-:W-:Y:S02]  /*0250*/  SHF.R.U32.HI R159, RZ, 0x5, R18 ;  /* 0x00000005ff9f7819 */ /* 0x010fe40000011612 */
[----:B------:R-:W-:Y:S02]  /*0260*/  CS2R R138, SRZ ;  /* 0x00000000008a7805 */ /* 0x000fe4000001ff00 */
[----:B------:R-:W-:Y:S02]  /*0270*/  SHF.R.U32.HI R3, RZ, 0x1f, R0 ;  /* 0x0000001fff037819 */ /* 0x000fe40000011600 */
[----:B------:R-:W-:Y:S02]  /*0280*/  CS2R R140, SRZ ;  /* 0x00000000008c7805 */ /* 0x000fe4000001ff00 */
[----:B------:R-:W-:-:S02]  /*0290*/  CS2R R142, SRZ ;  /* 0x00000000008e7805 */ /* 0x000fc4000001ff00 */
[----:B------:R-:W-:Y:S02]  /*02a0*/  CS2R R144, SRZ ;  /* 0x0000000000907805 */ /* 0x000fe4000001ff00 */
[----:B------:R-:W-:Y:S02]  /*02b0*/  LEA.HI.SX32 R4, R0, R3, 0x19 ;  /* 0x0000000300047211 */ /* 0x000fe400078fcaff */
[----:B------:R-:W-:Y:S02]  /*02c0*/  CS2R R146, SRZ ;  /* 0x0000000000927805 */ /* 0x000fe4000001ff00 */
[----:B------:R-:W-:Y:S02]  /*02d0*/  CS2R R148, SRZ ;  /* 0x0000000000947805 */ /* 0x000fe4000001ff00 */
[----:B------:R-:W-:Y:S02]  /*02e0*/  CS2R R150, SRZ ;  /* 0x0000000000967805 */ /* 0x000fe4000001ff00 */
[----:B------:R-:W-:Y:S01]  /*02f0*/  CS2R R42, SRZ ;  /* 0x00000000002a7805 */ /* 0x000fe2000001ff00 */
[C---:B------:R-:W-:Y:S01]  /*0300*/  IMAD R0, R4.reuse, R5, 0x20 ;  /* 0x0000002004007424 */ /* 0x040fe200078e0205 */
[----:B------:R-:W-:Y:S01]  /*0310*/  CS2R R44, SRZ ;  /* 0x00000000002c7805 */ /* 0x000fe2000001ff00 */
[----:B------:R-:W-:Y:S01]  /*0320*/  IMAD R7, R4, -0x300, R9 ;  /* 0xfffffd0004077824 */ /* 0x000fe200078e0209 */
[----:B------:R-:W-:-:S02]  /*0330*/  CS2R R46, SRZ ;  /* 0x00000000002e7805 */ /* 0x000fc4000001ff00 */
[----:B------:R-:W-:Y:S02]  /*0340*/  CS2R R48, SRZ ;  /* 0x0000000000307805 */ /* 0x000fe4000001ff00 */
[----:B------:R-:W-:Y:S02]  /*0350*/  VIMNMX R0, R0, 0x8, PT ;  /* 0x0000000800007848 */ /* 0x000fe40003fe0100 */
[----:B------:R-:W-:Y:S02]  /*0360*/  CS2R R50, SRZ ;  /* 0x0000000000327805 */ /* 0x000fe4000001ff00 */
[----:B------:R-:W-:Y:S02]  /*0370*/  IABS R8, R7 ;  /* 0x0000000700087213 */ /* 0x000fe40000000000 */
[----:B------:R-:W-:Y:S02]  /*0380*/  CS2R R52, SRZ ;  /* 0x0000000000347805 */ /* 0x000fe4000001ff00 */
[----:B------:R-:W-:-:S02]  /*0390*/  IABS R6, R0 ;  /* 0x0000000000067213 */ /* 0x000fc40000000000 */
[----:B------:R-:W-:Y:S02]  /*03a0*/  CS2R R54, SRZ ;  /* 0x0000000000367805 */ /* 0x000fe4000001ff00 */
[-C--:B------:R-:W-:Y:S02]  /*03b0*/  IABS R10, R0.reuse ;  /* 0x00000000000a7213 */ /* 0x080fe40000000000 */
[----:B------:R-:W-:Y:S01]  /*03c0*/  CS2R R56, SRZ ;  /* 0x0000000000387805 */ /* 0x000fe2000001ff00 */
[----:B------:R-:W2:Y:S01]  /*03d0*/  I2F.RP R5, R6 ;  /* 0x0000000600057306 */ /* 0x000ea20000209400 */
[----:B------:R-:W-:Y:S02]  /*03e0*/  LOP3.LUT R7, R7, R0, RZ, 0x3c, !PT ;  /* 0x0000000007077212 */ /* 0x000fe400078e3cff */
[----:B------:R-:W-:Y:S02]  /*03f0*/  CS2R R58, SRZ ;  /* 0x00000000003a7805 */ /* 0x000fe4000001ff00 */
[----:B------:R-:W-:-:S02]  /*0400*/  CS2R R60, SRZ ;  /* 0x00000000003c7805 */ /* 0x000fc4000001ff00 */
[----:B------:R-:W-:Y:S02]  /*0410*/  CS2R R62, SRZ ;  /* 0x00000000003e7805 */ /* 0x000fe4000001ff00 */
[----:B------:R-:W-:Y:S02]  /*0420*/  ISETP.GE.AND P3, PT, R7, RZ, PT ;  /* 0x000000ff0700720c */ /* 0x000fe40003f66270 */
[----:B------:R-:W-:Y:S02]  /*0430*/  CS2R R64, SRZ ;  /* 0x0000000000407805 */ /* 0x000fe4000001ff00 */
[----:B------:R-:W-:Y:S02]  /*0440*/  SHF.R.U32.HI R7, RZ, 0x2, R18 ;  /* 0x00000002ff077819 */ /* 0x000fe40000011612 */
[----:B------:R-:W-:Y:S02]  /*0450*/  CS2R R66, SRZ ;  /* 0x0000000000427805 */ /* 0x000fe4000001ff00 */
[----:B------:R-:W-:-:S02]  /*0460*/  CS2R R68, SRZ ;  /* 0x0000000000447805 */ /* 0x000fc4000001ff00 */
[----:B------:R-:W-:Y:S02]  /*0470*/  CS2R R70, SRZ ;  /* 0x0000000000467805 */ /* 0x000fe4000001ff00 */
[----:B------:R-:W-:Y:S02]  /*0480*/  SGXT.U32 R7, R7, 0x5 ;  /* 0x000000050707781a */ /* 0x000fe40000000000 */
[----:B------:R-:W-:Y:S02]  /*0490*/  CS2R R72, SRZ ;  /* 0x0000000000487805 */ /* 0x000fe4000001ff00 */
[----:B------:R-:W-:Y:S02]  /*04a0*/  CS2R R74, SRZ ;  /* 0x00000000004a7805 */ /* 0x000fe4000001ff00 */
[----:B------:R-:W-:Y:S01]  /*04b0*/  CS2R R76, SRZ ;  /* 0x00000000004c7805 */ /* 0x000fe2000001ff00 */
[----:B--2---:R-:W2:Y:S01]  /*04c0*/  MUFU.RCP R5, R5 ;  /* 0x0000000500057308 */ /* 0x004ea20000001000 */
[----:B------:R-:W-:-:S02]  /*04d0*/  CS2R R78, SRZ ;  /* 0x00000000004e7805 */ /* 0x000fc4000001ff00 */
[----:B------:R-:W-:Y:S02]  /*04e0*/  CS2R R80, SRZ ;  /* 0x0000000000507805 */ /* 0x000fe4000001ff00 */
[----:B------:R-:W-:Y:S02]  /*04f0*/  CS2R R82, SRZ ;  /* 0x0000000000527805 */ /* 0x000fe4000001ff00 */
[----:B------:R-:W-:Y:S02]  /*0500*/  CS2R R84, SRZ ;  /* 0x0000000000547805 */ /* 0x000fe4000001ff00 */
[----:B------:R-:W-:Y:S02]  /*0510*/  LOP3.LUT R159, R159, 0x7fffffc, RZ, 0xc0, !PT ;  /* 0x07fffffc9f9f7812 */ /* 0x000fe400078ec0ff */
[----:B------:R-:W-:Y:S01]  /*0520*/  CS2R R86, SRZ ;  /* 0x0000000000567805 */ /* 0x000fe2000001ff00 */
[----:B------:R-:W-:Y:S01]  /*0530*/  UMOV UR19, 0x1 ;  /* 0x0000000100137882 */ /* 0x000fe20000000000 */
[----:B------:R-:W-:Y:S01]  /*0540*/  UMOV UR20, 0xffffffff ;  /* 0xffffffff00147882 */ /* 0x000fe20000000000 */
[----:B------:R-:W-:Y:S01]  /*0550*/  UMOV UR4, URZ ;  /* 0x0000003f00047c82 */ /* 0x000fe20008000000 */
[----:B------:R-:W-:Y:S01]  /*0560*/  UMOV UR5, URZ ;  /* 0x0000003f00057c82 */ /* 0x000fe20008000000 */
[----:B--2---:R-:W-:-:S04]  /*0570*/  VIADD R2, R5, 0xffffffe ;  /* 0x0ffffffe05027836 */ /* 0x004fc80000000000 */
[----:B------:R2:W3:Y:S02]  /*0580*/  F2I.FTZ.U32.TRUNC.NTZ R3, R2 ;  /* 0x0000000200037305 */ /* 0x0004e4000021f000 */
[----:B--2---:R-:W-:Y:S02]  /*0590*/  IMAD.MOV.U32 R2, RZ, RZ, RZ ;  /* 0x000000ffff027224 */ /* 0x004fe400078e00ff */
[----:B---3--:R-:W-:-:S04]  /*05a0*/  IMAD.MOV R11, RZ, RZ, -R3 ;  /* 0x000000ffff0b7224 */ /* 0x008fc800078e0a03 */
[----:B------:R-:W-:-:S04]  /*05b0*/  IMAD R11, R11, R6, RZ ;  /* 0x000000060b0b7224 */ /* 0x000fc800078e02ff */
[----:B------:R-:W-:-:S04]  /*05c0*/  IMAD.HI.U32 R3, R3, R11, R2 ;  /* 0x0000000b03037227 */ /* 0x000fc800078e0002 */
[----:B------:R-:W-:Y:S02]  /*05d0*/  IMAD.MOV R11, RZ, RZ, -R10 ;  /* 0x000000ffff0b7224 */ /* 0x000fe400078e0a0a */
[----:B------:R-:W-:-:S04]  /*05e0*/  IMAD.HI.U32 R2, R3, R8, RZ ;  /* 0x0000000803027227 */ /* 0x000fc800078e00ff */
[----:B------:R-:W-:Y:S01]  /*05f0*/  IMAD R5, R2, R11, R8 ;  /* 0x0000000b02057224 */ /* 0x000fe200078e0208 */
[----:B------:R-:W-:-:S04]  /*0600*/  IABS R8, R9 ;  /* 0x0000000900087213 */ /* 0x000fc80000000000 */
[----:B------:R-:W-:Y:S01]  /*0610*/  ISETP.GT.U32.AND P2, PT, R6, R5, PT ;  /* 0x000000050600720c */ /* 0x000fe20003f44070 */
[----:B------:R-:W-:-:S04]  /*0620*/  IMAD.HI.U32 R3, R3, R8, RZ ;  /* 0x0000000803037227 */ /* 0x000fc800078e00ff */
[----:B------:R-:W-:-:S05]  /*0630*/  IMAD R3, R3, R11, R8 ;  /* 0x0000000b03037224 */ /* 0x000fca00078e0208 */
[----:B------:R-:W-:-:S03]  /*0640*/  ISETP.GT.U32.AND P1, PT, R6, R3, PT ;  /* 0x000000030600720c */ /* 0x000fc60003f24070 */
[----:B------:R-:W-:Y:S02]  /*0650*/  @!P2 IMAD.IADD R5, R5, 0x1, -R6 ;  /* 0x000000010505a824 */ /* 0x000fe400078e0a06 */
[----:B------:R-:W-:Y:S01]  /*0660*/  @!P2 VIADD R2, R2, 0x1 ;  /* 0x000000010202a836 */ /* 0x000fe20000000000 */
[----:B------:R-:W-:Y:S02]  /*0670*/  ISETP.GE.AND P2, PT, R9, RZ, PT ;  /* 0x000000ff0900720c */ /* 0x000fe40003f46270 */
[----:B------:R-:W-:-:S05]  /*0680*/  ISETP.GE.U32.AND P0, PT, R5, R6, PT ;  /* 0x000000060500720c */ /* 0x000fca0003f06070 */
[----:B------:R-:W-:-:S05]  /*0690*/  @!P1 IMAD.IADD R3, R3, 0x1, -R6 ;  /* 0x0000000103039824 */ /* 0x000fca00078e0a06 */
[----:B------:R-:W-:-:S03]  /*06a0*/  ISETP.GT.U32.AND P1, PT, R6, R3, PT ;  /* 0x000000030600720c */ /* 0x000fc60003f24070 */
[----:B------:R-:W-:Y:S01]  /*06b0*/  @P0 VIADD R2, R2, 0x1 ;  /* 0x0000000102020836 */ /* 0x000fe20000000000 */
[----:B------:R-:W-:-:S03]  /*06c0*/  ISETP.NE.AND P0, PT, R0, RZ, PT ;  /* 0x000000ff0000720c */ /* 0x000fc60003f05270 */
[----:B------:R-:W-:Y:S01]  /*06d0*/  IMAD.MOV.U32 R5, RZ, RZ, R2 ;  /* 0x000000ffff057224 */ /* 0x000fe200078e0002 */
[----:B------:R-:W-:-:S03]  /*06e0*/  LOP3.LUT R2, RZ, R0, RZ, 0x33, !PT ;  /* 0x00000000ff027212 */ /* 0x000fc600078e33ff */
[----:B------:R-:W-:Y:S02]  /*06f0*/  @!P3 IMAD.MOV R5, RZ, RZ, -R5 ;  /* 0x000000ffff05b224 */ /* 0x000fe400078e0a05 */
[----:B------:R-:W-:-:S03]  /*0700*/  @!P1 IMAD.IADD R3, R3, 0x1, -R6 ;  /* 0x0000000103039824 */ /* 0x000fc600078e0a06 */
[----:B------:R-:W-:Y:S01]  /*0710*/  SEL R0, R2, R5, !P0 ;  /* 0x0000000502007207 */ /* 0x000fe20004000000 */
[----:B------:R-:W-:-:S04]  /*0720*/  @!P2 IMAD.MOV R3, RZ, RZ, -R3 ;  /* 0x000000ffff03a224 */ /* 0x000fc800078e0a03 */
[----:B------:R-:W-:Y:S01]  /*0730*/  IMAD.SHL.U32 R0, R0, 0x80, RZ ;  /* 0x0000008000007824 */ /* 0x000fe200078e00ff */
[----:B------:R-:W-:-:S04]  /*0740*/  SEL R3, R2, R3, !P0 ;  /* 0x0000000302037207 */ /* 0x000fc80004000000 */
[----:B------:R-:W-:Y:S02]  /*0750*/  LOP3.LUT R6, R0, 0x20, R7, 0xfe, !PT ;  /* 0x0000002000067812 */ /* 0x000fe400078efe07 */
[----:B------:R-:W-:Y:S02]  /*0760*/  LOP3.LUT R8, R0, 0x40, R7, 0xfe, !PT ;  /* 0x0000004000087812 */ /* 0x000fe400078efe07 */
[----:B------:R-:W-:Y:S01]  /*0770*/  LOP3.LUT R5, R0, R7, RZ, 0xfc, !PT ;  /* 0x0000000700057212 */ /* 0x000fe200078efcff */
[----:B------:R-:W-:Y:S01]  /*0780*/  IMAD.HI R11, R6, 0x2aaaaaab, RZ ;  /* 0x2aaaaaab060b7827 */ /* 0x000fe200078e02ff */
[----:B------:R-:W-:-:S03]  /*0790*/  LOP3.LUT R12, R0, 0x60, R7, 0xfe, !PT ;  /* 0x00000060000c7812 */ /* 0x000fc600078efe07 */
[----:B------:R-:W-:Y:S01]  /*07a0*/  IMAD.HI R13, R8, 0x2aaaaaab, RZ ;  /* 0x2aaaaaab080d7827 */ /* 0x000fe200078e02ff */
[----:B------:R-:W-:-:S03]  /*07b0*/  SHF.R.U32.HI R2, RZ, 0x1f, R11 ;  /* 0x0000001fff027819 */ /* 0x000fc6000001160b */
[----:B------:R-:W-:Y:S01]  /*07c0*/  IMAD.HI R9, R5, 0x2aaaaaab, RZ ;  /* 0x2aaaaaab05097827 */ /* 0x000fe200078e02ff */
[----:B------:R-:W-:Y:S02]  /*07d0*/  SHF.R.U32.HI R14, RZ, 0x1f, R13 ;  /* 0x0000001fff0e7819 */ /* 0x000fe4000001160d */
[----:B------:R-:W-:Y:S01]  /*07e0*/  LEA.HI R11, R11, R2, RZ, 0x15 ;  /* 0x000000020b0b7211 */ /* 0x000fe200078fa8ff */
[----:B------:R-:W-:Y:S01]  /*07f0*/  IMAD R2, R4, 0x8, R3 ;  /* 0x0000000804027824 */ /* 0x000fe200078e0203 */
[----:B------:R-:W-:Y:S01]  /*0800*/  LEA.HI R13, R13, R14, RZ, 0x15 ;  /* 0x0000000e0d0d7211 */ /* 0x000fe200078fa8ff */
[----:B------:R-:W-:Y:S01]  /*0810*/  IMAD.HI R15, R12, 0x2aaaaaab, RZ ;  /* 0x2aaaaaab0c0f7827 */ /* 0x000fe200078e02ff */
[----:B------:R-:W-:Y:S02]  /*0820*/  SHF.R.U32.HI R10, RZ, 0x1f, R9 ;  /* 0x0000001fff0a7819 */ /* 0x000fe40000011609 */
[----:B------:R-:W-:Y:S01]  /*0830*/  LOP3.LUT R3, R7, 0x20, RZ, 0xfc, !PT ;  /* 0x0000002007037812 */ /* 0x000fe200078efcff */
[----:B------:R-:W-:Y:S01]  /*0840*/  IMAD R24, R13, -0x3000, R8 ;  /* 0xffffd0000d187824 */ /* 0x000fe200078e0208 */
[----:B------:R-:W-:Y:S01]  /*0850*/  LEA.HI R10, R9, R10, RZ, 0x15 ;  /* 0x0000000a090a7211 */ /* 0x000fe200078fa8ff */
[----:B------:R-:W-:Y:S01]  /*0860*/  IMAD.SHL.U32 R9, R18, 0x8, RZ ;  /* 0x0000000812097824 */ /* 0x000fe200078e00ff */
[----:B------:R-:W-:Y:S01]  /*0870*/  SHF.R.S32.HI R13, RZ, 0x18, R2 ;  /* 0x00000018ff0d7819 */ /* 0x000fe20000011402 */
[----:B------:R-:W-:Y:S01]  /*0880*/  IMAD.SHL.U32 R2, R2, 0x80, RZ ;  /* 0x0000008002027824 */ /* 0x000fe200078e00ff */
[C---:B------:R-:W-:Y:S01]  /*0890*/  LOP3.LUT R4, R7.reuse, 0x40, RZ, 0xfc, !PT ;  /* 0x0000004007047812 */ /* 0x040fe200078efcff */
[----:B------:R-:W-:Y:S01]  /*08a0*/  IMAD R20, R10, -0x3000, R5 ;  /* 0xffffd0000a147824 */ /* 0x000fe200078e0205 */
[----:B------:R-:W-:Y:S01]  /*08b0*/  LOP3.LUT R5, R7, 0x60, RZ, 0xfc, !PT ;  /* 0x0000006007057812 */ /* 0x000fe200078efcff */
[----:B------:R-:W-:Y:S01]  /*08c0*/  IMAD R22, R11, -0x3000, R6 ;  /* 0xffffd0000b167824 */ /* 0x000fe200078e0206 */
[----:B------:R-:W-:-:S02]  /*08d0*/  LOP3.LUT R6, R9, 0x18, R18, 0x48, !PT ;  /* 0x0000001809067812 */ /* 0x000fc400078e4812 */
[----:B------:R-:W-:Y:S02]  /*08e0*/  SGXT R13, R13, 0x1 ;  /* 0x000000010d0d781a */ /* 0x000fe40000000200 */
[----:B------:R-:W-:Y:S01]  /*08f0*/  LOP3.LUT R8, R2, R7, RZ, 0xfc, !PT ;  /* 0x0000000702087212 */ /* 0x000fe200078efcff */
[--C-:B------:R-:W-:Y:S01]  /*0900*/  IMAD R3, R3, 0x20, R6.reuse ;  /* 0x0000002003037824 */ /* 0x100fe200078e0206 */
[----:B------:R-:W-:Y:S01]  /*0910*/  SHF.R.U32.HI R16, RZ, 0x1f, R15 ;  /* 0x0000001fff107819 */ /* 0x000fe2000001160f */
[--C-:B------:R-:W-:Y:S01]  /*0920*/  IMAD R4, R4, 0x20, R6.reuse ;  /* 0x0000002004047824 */ /* 0x100fe200078e0206 */
[----:B------:R-:W-:Y:S01]  /*0930*/  LEA.HI R14, R13, R8, RZ, 0xc ;  /* 0x000000080d0e7211 */ /* 0x000fe200078f60ff */
[--C-:B------:R-:W-:Y:S01]  /*0940*/  IMAD R5, R5, 0x20, R6.reuse ;  /* 0x0000002005057824 */ /* 0x100fe200078e0206 */
[----:B------:R-:W-:Y:S01]  /*0950*/  LOP3.LUT R10, R2, 0x20, R7, 0xfe, !PT ;  /* 0x00000020020a7812 */ /* 0x000fe200078efe07 */
[----:B------:R-:W-:Y:S01]  /*0960*/  IMAD R6, R7, 0x20, R6 ;  /* 0x0000002007067824 */ /* 0x000fe200078e0206 */
[----:B------:R-:W-:-:S02]  /*0970*/  LOP3.LUT R11, R2, 0x40, R7, 0xfe, !PT ;  /* 0x00000040020b7812 */ /* 0x000fc400078efe07 */
[----:B------:R-:W-:Y:S02]  /*0980*/  LEA.HI R19, R15, R16, RZ, 0x15 ;  /* 0x000000100f137211 */ /* 0x000fe400078fa8ff */
[----:B------:R-:W-:Y:S02]  /*0990*/  LOP3.LUT R7, R2, 0x60, R7, 0xfe, !PT ;  /* 0x0000006002077812 */ /* 0x000fe400078efe07 */
[----:B------:R-:W-:Y:S01]  /*09a0*/  LOP3.LUT R15, R14, 0x3ff000, RZ, 0xc0, !PT ;  /* 0x003ff0000e0f7812 */ /* 0x000fe200078ec0ff */
[----:B------:R-:W-:Y:S01]  /*09b0*/  IMAD R12, R19, -0x3000, R12 ;  /* 0xffffd000130c7824 */ /* 0x000fe200078e020c */
[C---:B------:R-:W-:Y:S02]  /*09c0*/  LEA.HI R14, R13.reuse, R10, RZ, 0xc ;  /* 0x0000000a0d0e7211 */ /* 0x040fe400078f60ff */
[C---:B------:R-:W-:Y:S01]  /*09d0*/  LEA.HI R16, R13.reuse, R11, RZ, 0xc ;  /* 0x0000000b0d107211 */ /* 0x040fe200078f60ff */
[----:B------:R-:W-:Y:S01]  /*09e0*/  IMAD.IADD R8, R8, 0x1, -R15 ;  /* 0x0000000108087824 */ /* 0x000fe200078e0a0f */
[----:B------:R-:W-:-:S02]  /*09f0*/  LEA.HI R17, R13, R7, RZ, 0xc ;  /* 0x000000070d117211 */ /* 0x000fc400078f60ff */
[----:B------:R-:W-:Y:S02]  /*0a00*/  LOP3.LUT R13, R14, 0x3ff000, RZ, 0xc0, !PT ;  /* 0x003ff0000e0d7812 */ /* 0x000fe400078ec0ff */
[----:B------:R-:W-:Y:S02]  /*0a10*/  LOP3.LUT R16, R16, 0x3ff000, RZ, 0xc0, !PT ;  /* 0x003ff00010107812 */ /* 0x000fe400078ec0ff */
[----:B------:R-:W-:Y:S01]  /*0a20*/  LOP3.LUT R14, R17, 0x3ff000, RZ, 0xc0, !PT ;  /* 0x003ff000110e7812 */ /* 0x000fe200078ec0ff */
[----:B------:R-:W-:Y:S01]  /*0a30*/  IMAD.IADD R10, R10, 0x1, -R13 ;  /* 0x000000010a0a7824 */ /* 0x000fe200078e0a0d */
[----:B------:R-:W-:Y:S01]  /*0a40*/  LOP3.LUT R9, R9, 0x18, RZ, 0xc0, !PT ;  /* 0x0000001809097812 */ /* 0x000fe200078ec0ff */
[----:B------:R-:W-:Y:S01]  /*0a50*/  IMAD.IADD R16, R11, 0x1, -R16 ;  /* 0x000000010b107824 */ /* 0x000fe200078e0a10 */
[----:B------:R-:W-:Y:S01]  /*0a60*/  LEA R19, R6, UR18, 0x1 ;  /* 0x0000001206137c11 */ /* 0x000fe2000f8e08ff */
[----:B------:R-:W-:Y:S01]  /*0a70*/  IMAD.IADD R14, R7, 0x1, -R14 ;  /* 0x00000001070e7824 */ /* 0x000fe200078e0a0e */
[----:B------:R-:W-:Y:S01]  /*0a80*/  LEA R37, R3, UR18, 0x1 ;  /* 0x0000001203257c11 */ /* 0x000fe2000f8e08ff */
[--C-:B------:R-:W-:Y:S01]  /*0a90*/  IMAD R21, R8, 0xc00, R9.reuse ;  /* 0x00000c0008157824 */ /* 0x100fe200078e0209 */
[----:B------:R-:W-:Y:S01]  /*0aa0*/  LEA R39, R4, UR18, 0x1 ;  /* 0x0000001204277c11 */ /* 0x000fe2000f8e08ff */
[--C-:B------:R-:W-:Y:S01]  /*0ab0*/  IMAD R23, R10, 0xc00, R9.reuse ;  /* 0x00000c000a177824 */ /* 0x100fe200078e0209 */
[----:B------:R-:W-:Y:S01]  /*0ac0*/  LEA R41, R5, UR18, 0x1 ;  /* 0x0000001205297c11 */ /* 0x000fe2000f8e08ff */
[----:B------:R-:W-:-:S02]  /*0ad0*/  IMAD R25, R16, 0xc00, R9 ;  /* 0x00000c0010197824 */ /* 0x000fc400078e0209 */
[--C-:B------:R-:W-:Y:S02]  /*0ae0*/  IMAD R7, R14, 0xc00, R9.reuse ;  /* 0x00000c000e077824 */ /* 0x100fe400078e0209 */
[--C-:B------:R-:W-:Y:S02]  /*0af0*/  IMAD R29, R20, 0xc00, R9.reuse ;  /* 0x00000c00141d7824 */ /* 0x100fe400078e0209 */
[----:B------:R-:W-:Y:S02]  /*0b00*/  IMAD R31, R22, 0xc00, R9 ;  /* 0x00000c00161f7824 */ /* 0x000fe400078e0209 */
[----:B-1---5:R-:W-:-:S04]  /*0b10*/  IMAD.WIDE R20, R21, 0x2, R26 ;  /* 0x0000000215147825 */ /* 0x022fc800078e021a */
[----:B------:R-:W-:Y:S01]  /*0b20*/  IMAD R33, R24, 0xc00, R9 ;  /* 0x00000c0018217824 */ /* 0x000fe200078e0209 */
[----:B------:R-:W-:Y:S01]  /*0b30*/  @!PT LDS RZ, [RZ] ;  /* 0x00000000fffff984 */ /* 0x000fe20000000800 */
[----:B------:R-:W-:Y:S01]  /*0b40*/  @!PT LDS RZ, [RZ] ;  /* 0x00000000fffff984 */ /* 0x000fe20000000800 */
[----:B------:R-:W-:Y:S01]  /*0b50*/  @!PT LDS RZ, [RZ] ;  /* 0x00000000fffff984 */ /* 0x000fe20000000800 */
[----:B------:R-:W-:Y:S01]  /*0b60*/  LDGSTS.E.BYPASS.128 [R19], desc[UR22][R20.64] ;  /* 0x0000000014137fae */ /* 0x000fe2000b901c56 */
[----:B------:R-:W-:-:S04]  /*0b70*/  IMAD.WIDE R22, R23, 0x2, R26 ;  /* 0x0000000217167825 */ /* 0x000fc800078e021a */
[--C-:B------:R-:W-:Y:S01]  /*0b80*/  IMAD.WIDE R24, R25, 0x2, R26.reuse ;  /* 0x0000000219187825 */ /* 0x100fe200078e021a */
[----:B------:R-:W-:Y:S01]  /*0b90*/  LDGSTS.E.BYPASS.128 [R37], desc[UR22][R22.64] ;  /* 0x0000000016257fae */ /* 0x000fe2000b901c56 */
[----:B------:R-:W-:Y:S02]  /*0ba0*/  IADD3 R8, P1, R22, 0x80, RZ ;  /* 0x0000008016087810 */ /* 0x000fe40007f3e0ff */
[----:B------:R-:W-:Y:S01]  /*0bb0*/  IMAD.WIDE R26, R7, 0x2, R26 ;  /* 0x00000002071a7825 */ /* 0x000fe200078e021a */
[----:B------:R-:W-:Y:S01]  /*0bc0*/  LDGSTS.E.BYPASS.128 [R39], desc[UR22][R24.64] ;  /* 0x0000000018277fae */ /* 0x000fe2000b901c56 */
[----:B------:R-:W-:Y:S02]  /*0bd0*/  IADD3 R7, P0, R20, 0x80, RZ ;  /* 0x0000008014077810 */ /* 0x000fe40007f1e0ff */
[----:B------:R-:W-:Y:S01]  /*0be0*/  IMAD R9, R12, 0xc00, R9 ;  /* 0x00000c000c097824 */ /* 0x000fe200078e0209 */
[----:B------:R-:W-:Y:S01]  /*0bf0*/  LDGSTS.E.BYPASS.128 [R41], desc[UR22][R26.64] ;  /* 0x000000001a297fae */ /* 0x000fe2000b901c56 */
[----:B------:R-:W-:-:S03]  /*0c00*/  IMAD.WIDE R28, R29, 0x2, R34 ;  /* 0x000000021d1c7825 */ /* 0x000fc600078e0222 */
[----:B------:R-:W0:Y:S01]  /*0c10*/  LDGDEPBAR ;  /* 0x00000000000079af */ /* 0x000e220000000000 */
[----:B------:R-:W-:-:S03]  /*0c20*/  IMAD.WIDE R30, R31, 0x2, R34 ;  /* 0x000000021f1e7825 */ /* 0x000fc600078e0222 */
[----:B------:R-:W-:Y:S01]  /*0c30*/  LDGSTS.E.BYPASS.128 [R19+0x6000], desc[UR22][R28.64] ;  /* 0x060000001c137fae */ /* 0x000fe2000b901c56 */
[--C-:B------:R-:W-:Y:S01]  /*0c40*/  IMAD.WIDE R32, R33, 0x2, R34.reuse ;  /* 0x0000000221207825 */ /* 0x100fe200078e0222 */
[----:B------:R-:W-:Y:S02]  /*0c50*/  IADD3 R16, P2, R30, 0x80, RZ ;  /* 0x000000801e107810 */ /* 0x000fe40007f5e0ff */
[----:B------:R-:W-:Y:S01]  /*0c60*/  LDGSTS.E.BYPASS.128 [R37+0x6000], desc[UR22][R30.64] ;  /* 0x060000001e257fae */ /* 0x000fe2000b901c56 */
[----:B------:R-:W-:-:S03]  /*0c70*/  IMAD.WIDE R34, R9, 0x2, R34 ;  /* 0x0000000209227825 */ /* 0x000fc600078e0222 */
[----:B------:R-:W-:Y:S01]  /*0c80*/  LDGSTS.E.BYPASS.128 [R39+0x6000], desc[UR22][R32.64] ;  /* 0x0600000020277fae */ /* 0x000fe2000b901c56 */
[----:B------:R-:W-:Y:S01]  /*0c90*/  IMAD.X R9, RZ, RZ, R21, P0 ;  /* 0x000000ffff097224 */ /* 0x000fe200000e0615 */
[----:B------:R-:W-:Y:S01]  /*0ca0*/  IADD3 R10, P0, R24, 0x80, RZ ;  /* 0x00000080180a7810 */ /* 0x000fe20007f1e0ff */
[----:B------:R-:W-:Y:S01]  /*0cb0*/  IMAD.X R11, RZ, RZ, R23, P1 ;  /* 0x000000ffff0b7224 */ /* 0x000fe200008e0617 */
[----:B------:R-:W-:Y:S01]  /*0cc0*/  LDGSTS.E.BYPASS.128 [R41+0x6000], desc[UR22][R34.64] ;  /* 0x0600000022297fae */ /* 0x000fe2000b901c56 */
[----:B------:R-:W-:Y:S01]  /*0cd0*/  IADD3 R12, P1, R26, 0x80, RZ ;  /* 0x000000801a0c7810 */ /* 0x000fe20007f3e0ff */
[----:B------:R-:W-:Y:S02]  /*0ce0*/  IMAD.X R156, RZ, RZ, R31, P2 ;  /* 0x000000ffff9c7224 */ /* 0x000fe400010e061f */
[----:B------:R-:W0:Y:S01]  /*0cf0*/  LDGDEPBAR ;  /* 0x00000000000079af */ /* 0x000e220000000000 */
[----:B------:R-:W-:Y:S01]  /*0d00*/  IMAD.X R13, RZ, RZ, R25, P0 ;  /* 0x000000ffff0d7224 */ /* 0x000fe200000e0619 */
[----:B------:R-:W-:Y:S01]  /*0d10*/  BAR.SYNC.DEFER_BLOCKING 0x0 ;  /* 0x0000000000007b1d */ /* 0x000fe20000010000 */
[----:B------:R-:W-:Y:S01]  /*0d20*/  IADD3 R14, P0, R28, 0x80, RZ ;  /* 0x000000801c0e7810 */ /* 0x000fe20007f1e0ff */
[----:B------:R-:W-:Y:S01]  /*0d30*/  IMAD.X R15, RZ, RZ, R27, P1 ;  /* 0x000000ffff0f7224 */ /* 0x000fe200008e061b */
[----:B------:R-:W-:-:S03]  /*0d40*/  IADD3 R154, P1, R32, 0x80, RZ ;  /* 0x00000080209a7810 */ /* 0x000fc60007f3e0ff */
[----:B------:R-:W-:Y:S01]  /*0d50*/  IMAD.X R17, RZ, RZ, R29, P0 ;  /* 0x000000ffff117224 */ /* 0x000fe200000e061d */
[----:B------:R-:W-:Y:S01]  /*0d60*/  IADD3 R155, P0, R34, 0x80, RZ ;  /* 0x00000080229b7810 */ /* 0x000fe20007f1e0ff */
[----:B------:R-:W-:-:S04]  /*0d70*/  IMAD.X R157, RZ, RZ, R33, P1 ;  /* 0x000000ffff9d7224 */ /* 0x000fc800008e0621 */
[----:B------:R-:W-:Y:S01]  /*0d80*/  IMAD.X R158, RZ, RZ, R35, P0 ;  /* 0x000000ffff9e7224 */ /* 0x000fe200000e0623 */
[----:B------:R-:W-:Y:S01]  /*0d90*/  @!PT LDS RZ, [RZ] ;  /* 0x00000000fffff984 */ /* 0x000fe20000000800 */
[----:B------:R-:W-:Y:S01]  /*0da0*/  @!PT LDS RZ, [RZ] ;  /* 0x00000000fffff984 */ /* 0x000fe20000000800 */
[----:B------:R-:W-:Y:S01]  /*0db0*/  @!PT LDS RZ, [RZ] ;  /* 0x00000000fffff984 */ /* 0x000fe20000000800 */
[----:B------:R-:W-:Y:S04]  /*0dc0*/  LDGSTS.E.BYPASS.128 [R19+0x2000], desc[UR22][R20.64+0x40] ;  /* 0x0200004014137fae */ /* 0x000fe8000b901c56 */
[----:B------:R-:W-:Y:S04]  /*0dd0*/  LDGSTS.E.BYPASS.128 [R37+0x2000], desc[UR22][R22.64+0x40] ;  /* 0x0200004016257fae */ /* 0x000fe8000b901c56 */
[----:B------:R1:W-:Y:S04]  /*0de0*/  LDGSTS.E.BYPASS.128 [R39+0x2000], desc[UR22][R24.64+0x40] ;  /* 0x0200004018277fae */ /* 0x0003e8000b901c56 */
[----:B------:R2:W-:Y:S04]  /*0df0*/  LDGSTS.E.BYPASS.128 [R41+0x2000], desc[UR22][R26.64+0x40] ;  /* 0x020000401a297fae */ /* 0x0005e8000b901c56 */
[----:B------:R-:W0:Y:S04]  /*0e00*/  LDGDEPBAR ;  /* 0x00000000000079af */ /* 0x000e280000000000 */
[----:B------:R3:W-:Y:S01]  /*0e10*/  LDGSTS.E.BYPASS.128 [R19+0x8000], desc[UR22][R28.64+0x40] ;  /* 0x080000401c137fae */ /* 0x0007e2000b901c56 */
[----:B-1----:R-:W-:-:S03]  /*0e20*/  CS2R R24, SRZ ;  /* 0x0000000000187805 */ /* 0x002fc6000001ff00 */
[----:B------:R1:W-:Y:S01]  /*0e30*/  LDGSTS.E.BYPASS.128 [R37+0x8000], desc[UR22][R30.64+0x40] ;  /* 0x080000401e257fae */ /* 0x0003e2000b901c56 */
[----:B--2---:R-:W-:-:S03]  /*0e40*/  CS2R R26, SRZ ;  /* 0x00000000001a7805 */ /* 0x004fc6000001ff00 */
[----:B------:R2:W-:Y:S04]  /*0e50*/  LDGSTS.E.BYPASS.128 [R39+0x8000], desc[UR22][R32.64+0x40] ;  /* 0x0800004020277fae */ /* 0x0005e8000b901c56 */
[----:B------:R4:W-:Y:S01]  /*0e60*/  LDGSTS.E.BYPASS.128 [R41+0x8000], desc[UR22][R34.64+0x40] ;  /* 0x0800004022297fae */ /* 0x0009e2000b901c56 */
[----:B---3--:R-:W-:-:S03]  /*0e70*/  CS2R R28, SRZ ;  /* 0x00000000001c7805 */ /* 0x008fc6000001ff00 */
[----:B------:R-:W0:Y:S01]  /*0e80*/  LDGDEPBAR ;  /* 0x00000000000079af */ /* 0x000e220000000000 */
[----:B-1----:R-:W-:Y:S02]  /*0e90*/  CS2R R30, SRZ ;  /* 0x00000000001e7805 */ /* 0x002fe4000001ff00 */
[----:B------:R-:W-:Y:S02]  /*0ea0*/  CS2R R36, SRZ ;  /* 0x0000000000247805 */ /* 0x000fe4000001ff00 */
[----:B--2---:R-:W-:Y:S02]  /*0eb0*/  CS2R R32, SRZ ;  /* 0x0000000000207805 */ /* 0x004fe4000001ff00 */
[----:B------:R-:W-:Y:S02]  /*0ec0*/  CS2R R38, SRZ ;  /* 0x0000000000267805 */ /* 0x000fe4000001ff00 */
[----:B----4-:R-:W-:Y:S02]  /*0ed0*/  CS2R R34, SRZ ;  /* 0x0000000000227805 */ /* 0x010fe4000001ff00 */
[----:B------:R-:W-:-:S07]  /*0ee0*/  CS2R R40, SRZ ;  /* 0x0000000000287805 */ /* 0x000fce000001ff00 */
.L_x_0:
[----:B------:R-:W1:Y:S01]  /*0ef0*/  SHFL.IDX PT, R18, R159, RZ, 0x1f ;  /* 0x00001fff9f127589 */ /* 0x000e6200000e0000 */
[----:B------:R-:W-:Y:S01]  /*0f00*/  UIADD3 UR20, UR20, 0x1, URZ ;  /* 0x0000000114147890 */ /* 0x000fe2000fffe03f */
[----:B------:R-:W-:-:S04]  /*0f10*/  DEPBAR.LE SB0, 0x2 ;  /* 0x000080800000791a */ /* 0x000fc80000000000 */
[----:B------:R-:W-:Y:S01]  /*0f20*/  UISETP.GE.AND UP0, UPT, UR20, 0x3, UPT ;  /* 0x000000031400788c */ /* 0x000fe2000bf06270 */
[----:B------:R-:W-:Y:S01]  /*0f30*/  BAR.SYNC.DEFER_BLOCKING 0x0 ;  /* 0x0000000000007b1d */ /* 0x000fe20000010000 */
[----:B------:R-:W-:Y:S01]  /*0f40*/  UIADD3 UR19, UR19, 0x1, URZ ;  /* 0x0000000113137890 */ /* 0x000fe2000fffe03f */
[----:B------:R-:W-:Y:S01]  /*0f50*/  IADD3 R22, P1, R7, UR4, RZ ;  /* 0x0000000407167c10 */ /* 0x000fe2000ff3e0ff */
[----:B------:R-:W-:Y:S01]  /*0f60*/  USEL UR20, UR20, URZ, !UP0 ;  /* 0x0000003f14147287 */ /* 0x000fe2000c000000 */
[----:B------:R-:W-:Y:S02]  /*0f70*/  VIADD R160, R160, 0x20 ;  /* 0x00000020a0a07836 */ /* 0x000fe40000000000 */
[----:B------:R-:W-:Y:S01]  /*0f80*/  UMOV UR15, 0x80000020 ;  /* 0x80000020000f7882 */ /* 0x000fe20000000000 */
[----:B------:R-:W-:Y:S01]  /*0f90*/  UMOV UR9, 0x80000020 ;  /* 0x8000002000097882 */ /* 0x000fe20000000000 */
[----:B------:R-:W-:Y:S02]  /*0fa0*/  IADD3.X R23, R9, UR5, RZ, P1, !PT ;  /* 0x0000000509177c10 */ /* 0x000fe40008ffe4ff */
[----:B------:R-:W-:-:S02]  /*0fb0*/  IADD3 R152, P1, R8, UR4, RZ ;  /* 0x0000000408987c10 */ /* 0x000fc4000ff3e0ff */
[----:B------:R-:W-:Y:S02]  /*0fc0*/  ISETP.GE.U32.AND P0, PT, R160, 0xbc0, PT ;  /* 0x00000bc0a000780c */ /* 0x000fe40003f06070 */
[----:B------:R-:W-:Y:S02]  /*0fd0*/  IADD3.X R153, R11, UR5, RZ, P1, !PT ;  /* 0x000000050b997c10 */ /* 0x000fe40008ffe4ff */
[----:B-1----:R-:W-:Y:S02]  /*0fe0*/  R2UR UR6, R18 ;  /* 0x00000000120672ca */ /* 0x002fe400000e0000 */
[----:B------:R-:W-:-:S04]  /*0ff0*/  IADD3 R18, P1, R10, UR4, RZ ;  /* 0x000000040a127c10 */ /* 0x000fc8000ff3e0ff */
[----:B------:R-:W-:Y:S01]  /*1000*/  IADD3.X R19, R13, UR5, RZ, P1, !PT ;  /* 0x000000050d137c10 */ /* 0x000fe20008ffe4ff */
[----:B------:R-:W-:Y:S01]  /*1010*/  WARPGROUP.ARRIVE ;  /* 0x00000000000079c5 */ /* 0x000fe20000000000 */
[----:B------:R-:W-:-:S04]  /*1020*/  IADD3 R20, P1, R12, UR4, RZ ;  /* 0x000000040c147c10 */ /* 0x000fc8000ff3e0ff */
[----:B------:R-:W-:Y:S01]  /*1030*/  IADD3.X R21, R15, UR5, RZ, P1, !PT ;  /* 0x000000050f157c10 */ /* 0x000fe20008ffe4ff */
[----:B------:R-:W-:Y:S02]  /*1040*/  USHF.L.U32 UR7, UR6, 0x6, URZ ;  /* 0x0000000606077899 */ /* 0x000fe4000800063f */
[----:B------:R-:W-:Y:S02]  /*1050*/  ULEA UR6, UR20, UR18, 0xd ;  /* 0x0000001214067291 */ /* 0x000fe4000f8e683f */
[----:B------:R-:W-:Y:S02]  /*1060*/  ULOP3.LUT UR7, UR7, 0xc0, URZ, 0xc0, !UPT ;  /* 0x000000c007077892 */ /* 0x000fe4000f8ec03f */
[----:B------:R-:W-:Y:S02]  /*1070*/  USHF.R.U32.HI UR8, URZ, 0x4, UR6 ;  /* 0x000000043f087899 */ /* 0x000fe40008011606 */
[----:B------:R-:W-:Y:S02]  /*1080*/  UIADD3 UR6, UR6, 0x6000, URZ ;  /* 0x0000600006067890 */ /* 0x000fe4000fffe03f */
[----:B------:R-:W-:-:S02]  /*1090*/  ULOP3.LUT UR8, UR8, 0x3fff, URZ, 0xc0, !UPT ;  /* 0x00003fff08087892 */ /* 0x000fc4000f8ec03f */
[----:B------:R-:W-:Y:S02]  /*10a0*/  USHF.R.U32.HI UR6, URZ, 0x4, UR6 ;  /* 0x000000043f067899 */ /* 0x000fe40008011606 */
[----:B------:R-:W-:Y:S02]  /*10b0*/  UIADD3 UR16, UP0, UR7, UR8, URZ ;  /* 0x0000000807107290 */ /* 0x000fe4000ff1e03f */
[----:B------:R-:W-:Y:S02]  /*10c0*/  ULOP3.LUT UR6, UR6, 0x3fff, URZ, 0xc0, !UPT ;  /* 0x00003fff06067892 */ /* 0x000fe4000f8ec03f */
[----:B------:R-:W-:Y:S02]  /*10d0*/  UIADD3.X UR17, URZ, URZ, URZ, UP0, !UPT ;  /* 0x0000003f3f117290 */ /* 0x000fe400087fe43f */
[----:B------:R-:W-:Y:S02]  /*10e0*/  ULOP3.LUT UR14, UR6, 0x2000000, URZ, 0xfc, !UPT ;  /* 0x02000000060e7892 */ /* 0x000fe4000f8efc3f */
[----:B------:R-:W-:-:S02]  /*10f0*/  ULOP3.LUT UR12, UR16, 0x2000000, URZ, 0xfc, !UPT ;  /* 0x02000000100c7892 */ /* 0x000fc4000f8efc3f */
[----:B------:R-:W-:Y:S01]  /*1100*/  ULOP3.LUT UR13, UR17, 0x80000020, URZ, 0xfc, !UPT ;  /* 0x80000020110d7892 */ /* 0x000fe2000f8efc3f */
[----:B------:R-:W-:Y:S01]  /*1110*/  UMOV UR8, 0x2000002 ;  /* 0x0200000200087882 */ /* 0x000fe20000000000 */
[----:B------:R-:W-:Y:S01]  /*1120*/  UMOV UR7, URZ ;  /* 0x0000003f00077c82 */ /* 0x000fe20008000000 */
[----:B------:R-:W-:Y:S02]  /*1130*/  UISETP.GE.AND UP0, UPT, UR19, 0x3, UPT ;  /* 0x000000031300788c */ /* 0x000fe4000bf06270 */
[----:B------:R-:W-:Y:S02]  /*1140*/  UIADD3.64 UR10, UR6, UR8, URZ ;  /* 0x00000008060a7297 */ /* 0x000fe4000fffe03f */
[----:B------:R-:W-:Y:S02]  /*1150*/  UIADD3.64 UR8, UR16, UR8, URZ ;  /* 0x0000000810087297 */ /* 0x000fe4000fffe03f */
[----:B------:R-:W-:Y:S01]  /*1160*/  HGMMA.64x128x16.F32.BF16 R88, gdesc[UR12], R88 ;  /* 0x01e000000c5879f0 */ /* 0x000fe20008701858 */
[----:B------:R-:W-:Y:S01]  /*1170*/  UMOV UR12, 0x2000100 ;  /* 0x02000100000c7882 */ /* 0x000fe20000000000 */
[----:B------:R-:W-:Y:S01]  /*1180*/  UMOV UR13, 0x80000020 ;  /* 0x80000020000d7882 */ /* 0x000fe20000000000 */
[----:B------:R-:W-:-:S02]  /*1190*/  USEL UR19, UR19, URZ, !UP0 ;  /* 0x0000003f13137287 */ /* 0x000fc4000c000000 */
[----:B------:R-:W-:Y:S02]  /*11a0*/  UIADD3.64 UR12, UR16, UR12, URZ ;  /* 0x0000000c100c7297 */ /* 0x000fe4000fffe03f */
[----:B------:R-:W-:-:S06]  /*11b0*/  ULEA UR6, UR19, UR18, 0xd ;  /* 0x0000001213067291 */ /* 0x000fcc000f8e683f */
[----:B------:R-:W-:Y:S02]  /*11c0*/  LEA R162, R6, UR6, 0x1 ;  /* 0x0000000606a27c11 */ /* 0x000fe4000f8e08ff */
[----:B------:R-:W-:Y:S02]  /*11d0*/  LEA R161, R3, UR6, 0x1 ;  /* 0x0000000603a17c11 */ /* 0x000fe4000f8e08ff */
[----:B------:R-:W-:Y:S02]  /*11e0*/  LEA R163, R4, UR6, 0x1 ;  /* 0x0000000604a37c11 */ /* 0x000fe4000f8e08ff */
[----:B------:R-:W-:Y:S01]  /*11f0*/  LEA R165, R5, UR6, 0x1 ;  /* 0x0000000605a57c11 */ /* 0x000fe2000f8e08ff */
[----:B------:R-:W-:-:S12]  /*1200*/  HGMMA.64x128x16.F32.BF16 R88, gdesc[UR8], R88 ;  /* 0x01e00000085879f0 */ /* 0x000fd80008701858 */
[----:B------:R-:W-:Y:S01]  /*1210*/  HGMMA.64x128x16.F32.BF16 R24, gdesc[UR12], R24 ;  /* 0x01e000000c1879f0 */ /* 0x000fe20008701818 */
[----:B------:R-:W-:Y:S01]  /*1220*/  UMOV UR8, 0x2000102 ;  /* 0x0200010200087882 */ /* 0x000fe20000000000 */
[----:B------:R-:W-:Y:S02]  /*1230*/  UMOV UR9, 0x80000020 ;  /* 0x8000002000097882 */ /* 0x000fe40000000000 */
[----:B------:R-:W-:-:S09]  /*1240*/  UIADD3.64 UR8, UR16, UR8, URZ ;  /* 0x0000000810087297 */ /* 0x000fd2000fffe03f */
[----:B------:R-:W-:Y:S03]  /*1250*/  HGMMA.64x128x16.F32.BF16 R24, gdesc[UR8], R24, gsb0 ;  /* 0x01e00000081879f0 */ /* 0x000fe60008001818 */
[----:B------:R-:W-:Y:S02]  /*1260*/  WARPGROUP.DEPBAR.LE gsb0, 0x1 ;  /* 0x00008000000079c5 */ /* 0x000fe40000010100 */
[----:B------:R-:W-:Y:S06]  /*1270*/  BAR.SYNC.DEFER_BLOCKING 0x0 ;  /* 0x0000000000007b1d */ /* 0x000fec0000010000 */
[----:B------:R-:W-:Y:S01]  /*1280*/  @!PT LDS RZ, [RZ] ;  /* 0x00000000fffff984 */ /* 0x000fe20000000800 */
[----:B------:R-:W-:Y:S01]  /*1290*/  @!PT LDS RZ, [RZ] ;  /* 0x00000000fffff984 */ /* 0x000fe20000000800 */
[----:B------:R-:W-:Y:S01]  /*12a0*/  @!PT LDS RZ, [RZ] ;  /* 0x00000000fffff984 */ /* 0x000fe20000000800 */
[----:B------:R1:W-:Y:S04]  /*12b0*/  LDGSTS.E.BYPASS.128 [R162], desc[UR22][R22.64], !P0 ;  /* 0x0000000016a27fae */ /* 0x0003e8000c101c56 */
[----:B------:R2:W-:Y:S04]  /*12c0*/  LDGSTS.E.BYPASS.128 [R161], desc[UR22][R152.64], !P0 ;  /* 0x0000000098a17fae */ /* 0x0005e8000c101c56 */
[----:B------:R3:W-:Y:S01]  /*12d0*/  LDGSTS.E.BYPASS.128 [R163], desc[UR22][R18.64], !P0 ;  /* 0x0000000012a37fae */ /* 0x0007e2000c101c56 */
[----:B-1----:R-:W-:-:S03]  /*12e0*/  IADD3 R22, P1, R14, UR4, RZ ;  /* 0x000000040e167c10 */ /* 0x002fc6000ff3e0ff */
[----:B------:R1:W-:Y:S01]  /*12f0*/  LDGSTS.E.BYPASS.128 [R165], desc[UR22][R20.64], !P0 ;  /* 0x0000000014a57fae */ /* 0x0003e2000c101c56 */
[----:B------:R-:W-:-:S03]  /*1300*/  IADD3.X R23, R17, UR5, RZ, P1, !PT ;  /* 0x0000000511177c10 */ /* 0x000fc60008ffe4ff */
[----:B------:R-:W0:Y:S01]  /*1310*/  LDGDEPBAR ;  /* 0x00000000000079af */ /* 0x000e220000000000 */
[----:B--2---:R-:W-:-:S03]  /*1320*/  IADD3 R152, P1, R16, UR4, RZ ;  /* 0x0000000410987c10 */ /* 0x004fc6000ff3e0ff */
[----:B------:R2:W-:Y:S01]  /*1330*/  LDGSTS.E.BYPASS.128 [R162+0x6000], desc[UR22][R22.64], !P0 ;  /* 0x0600000016a27fae */ /* 0x0005e2000c101c56 */
[----:B------:R-:W-:Y:S02]  /*1340*/  IADD3.X R153, R156, UR5, RZ, P1, !PT ;  /* 0x000000059c997c10 */ /* 0x000fe40008ffe4ff */
[----:B---3--:R-:W-:-:S03]  /*1350*/  IADD3 R18, P1, R154, UR4, RZ ;  /* 0x000000049a127c10 */ /* 0x008fc6000ff3e0ff */
[----:B------:R2:W-:Y:S01]  /*1360*/  LDGSTS.E.BYPASS.128 [R161+0x6000], desc[UR22][R152.64], !P0 ;  /* 0x0600000098a17fae */ /* 0x0005e2000c101c56 */
[----:B------:R-:W-:Y:S02]  /*1370*/  IADD3.X R19, R157, UR5, RZ, P1, !PT ;  /* 0x000000059d137c10 */ /* 0x000fe40008ffe4ff */
[----:B-1----:R-:W-:Y:S01]  /*1380*/  IADD3 R20, P1, R155, UR4, RZ ;  /* 0x000000049b147c10 */ /* 0x002fe2000ff3e0ff */
[----:B------:R-:W-:Y:S02]  /*1390*/  UIADD3 UR4, UP0, UR4, 0x40, URZ ;  /* 0x0000004004047890 */ /* 0x000fe4000ff1e03f */
[----:B------:R2:W-:Y:S01]  /*13a0*/  LDGSTS.E.BYPASS.128 [R163+0x6000], desc[UR22][R18.64], !P0 ;  /* 0x0600000012a37fae */ /* 0x0005e2000c101c56 */
[----:B------:R-:W-:Y:S01]  /*13b0*/  IADD3.X R21, R158, UR5, RZ, P1, !PT ;  /* 0x000000059e157c10 */ /* 0x000fe20008ffe4ff */
[----:B------:R-:W-:-:S04]  /*13c0*/  UIADD3.X UR5, URZ, UR5, URZ, UP0, !UPT ;  /* 0x000000053f057290 */ /* 0x000fc800087fe43f */
[----:B------:R2:W-:Y:S01]  /*13d0*/  LDGSTS.E.BYPASS.128 [R165+0x6000], desc[UR22][R20.64], !P0 ;  /* 0x0600000014a57fae */ /* 0x0005e2000c101c56 */
[----:B------:R-:W-:-:S03]  /*13e0*/  ISETP.GE.U32.AND P0, PT, R160, 0xbe0, PT ;  /* 0x00000be0a000780c */ /* 0x000fc60003f06070 */
[----:B------:R-:W0:Y:S10]  /*13f0*/  LDGDEPBAR ;  /* 0x00000000000079af */ /* 0x000e340000000000 */
[----:B--2---:R-:W-:Y:S05]  /*1400*/  @!P0 BRA `(.L_x_0) ;  /* 0xfffffff800b88947 */ /* 0x004fea000383ffff */
[----:B------:R-:W1:Y:S01]  /*1410*/  S2R R8, SR_TID.X ;  /* 0x0000000000087919 */ /* 0x000e620000002100 */
[----:B------:R-:W-:Y:S02]  /*1420*/  WARPGROUP.DEPBAR.LE gsb0, 0x0 ;  /* 0x00008000000079c5 */ /* 0x000fe40000010000 */
[----:B------:R-:W-:Y:S01]  /*1430*/  F2FP.BF16.F32.PACK_AB R37, R37, R36 ;  /* 0x000000242525723e */ /* 0x000fe200000010ff */
[----:B------:R-:W-:-:S04]  /*1440*/  DEPBAR.LE SB0, 0x0 ;  /* 0x000080000000791a */ /* 0x000fc80000000000 */
[----:B------:R-:W-:Y:S02]  /*1450*/  F2FP.BF16.F32.PACK_AB R40, R41, R40 ;  /* 0x000000282928723e */ /* 0x000fe400000010ff */
[----:B------:R-:W-:Y:S02]  /*1460*/  F2FP.BF16.F32.PACK_AB R88, R89, R88 ;  /* 0x000000585958723e */ /* 0x000fe400000010ff */
[----:B------:R-:W-:Y:S02]  /*1470*/  F2FP.BF16.F32.PACK_AB R90, R91, R90 ;  /* 0x0000005a5b5a723e */ /* 0x000fe400000010ff */
[----:B------:R-:W-:Y:S02]  /*1480*/  F2FP.BF16.F32.PACK_AB R92, R93, R92 ;  /* 0x0000005c5d5c723e */ /* 0x000fe400000010ff */
[----:B------:R-:W-:Y:S02]  /*1490*/  F2FP.BF16.F32.PACK_AB R94, R95, R94 ;  /* 0x0000005e5f5e723e */ /* 0x000fe400000010ff */
[----:B------:R-:W-:-:S02]  /*14a0*/  F2FP.BF16.F32.PACK_AB R96, R97, R96 ;  /* 0x000000606160723e */ /* 0x000fc400000010ff */
[----:B------:R-:W-:Y:S02]  /*14b0*/  F2FP.BF16.F32.PACK_AB R98, R99, R98 ;  /* 0x000000626362723e */ /* 0x000fe400000010ff */
[----:B------:R-:W-:Y:S02]  /*14c0*/  F2FP.BF16.F32.PACK_AB R100, R101, R100 ;  /* 0x000000646564723e */ /* 0x000fe400000010ff */
[----:B------:R-:W-:Y:S02]  /*14d0*/  F2FP.BF16.F32.PACK_AB R102, R103, R102 ;  /* 0x000000666766723e */ /* 0x000fe400000010ff */
[----:B------:R-:W-:Y:S02]  /*14e0*/  F2FP.BF16.F32.PACK_AB R104, R105, R104 ;  /* 0x000000686968723e */ /* 0x000fe400000010ff */
[----:B------:R-:W-:Y:S02]  /*14f0*/  F2FP.BF16.F32.PACK_AB R106, R107, R106 ;  /* 0x0000006a6b6a723e */ /* 0x000fe400000010ff */
[----:B------:R-:W-:-:S02]  /*1500*/  F2FP.BF16.F32.PACK_AB R108, R109, R108 ;  /* 0x0000006c6d6c723e */ /* 0x000fc400000010ff */
[--C-:B-1----:R-:W-:Y:S01]  /*1510*/  SHF.R.U32.HI R5, RZ, 0x4, R8.reuse ;  /* 0x00000004ff057819 */ /* 0x102fe20000011608 */
[----:B------:R-:W-:Y:S01]  /*1520*/  IMAD.SHL.U32 R9, R8, 0x8, RZ ;  /* 0x0000000808097824 */ /* 0x000fe200078e00ff */
[--C-:B------:R-:W-:Y:S02]  /*1530*/  SHF.R.U32.HI R4, RZ, 0x5, R8.reuse ;  /* 0x00000005ff047819 */ /* 0x100fe40000011608 */
[----:B------:R-:W-:Y:S02]  /*1540*/  SGXT.U32 R5, R5, 0x3 ;  /* 0x000000030505781a */ /* 0x000fe40000000000 */
[----:B------:R-:W-:Y:S02]  /*1550*/  F2FP.BF16.F32.PACK_AB R110, R111, R110 ;  /* 0x0000006e6f6e723e */ /* 0x000fe400000010ff */
[----:B------:R-:W-:Y:S02]  /*1560*/  LOP3.LUT R36, R5, R2, RZ, 0xfc, !PT ;  /* 0x0000000205247212 */ /* 0x000fe400078efcff */
[----:B------:R-:W-:-:S02]  /*1570*/  SHF.R.U32.HI R5, RZ, 0x2, R8 ;  /* 0x00000002ff057819 */ /* 0x000fc40000011608 */
[----:B------:R-:W-:Y:S02]  /*1580*/  LOP3.LUT R2, R4, 0x3, RZ, 0xc0, !PT ;  /* 0x0000000304027812 */ /* 0x000fe400078ec0ff */
[----:B------:R-:W-:Y:S02]  /*1590*/  SGXT.U32 R4, R5, 0x3 ;  /* 0x000000030504781a */ /* 0x000fe40000000000 */
[----:B------:R-:W-:Y:S01]  /*15a0*/  F2FP.BF16.F32.PACK_AB R112, R113, R112 ;  /* 0x000000707170723e */ /* 0x000fe200000010ff */
[C---:B------:R-:W-:Y:S01]  /*15b0*/  IMAD.SHL.U32 R5, R2.reuse, 0x10, RZ ;  /* 0x0000001002057824 */ /* 0x040fe200078e00ff */
[----:B------:R-:W-:Y:S01]  /*15c0*/  F2FP.BF16.F32.PACK_AB R114, R115, R114 ;  /* 0x000000727372723e */ /* 0x000fe200000010ff */
[----:B------:R-:W-:Y:S01]  /*15d0*/  IMAD.SHL.U32 R7, R2, 0x2, RZ ;  /* 0x0000000202077824 */ /* 0x000fe200078e00ff */
[----:B------:R-:W-:Y:S01]  /*15e0*/  F2FP.BF16.F32.PACK_AB R116, R117, R116 ;  /* 0x000000747574723e */ /* 0x000fe200000010ff */
[----:B------:R-:W-:Y:S01]  /*15f0*/  IMAD.SHL.U32 R2, R8, 0x2, RZ ;  /* 0x0000000208027824 */ /* 0x000fe200078e00ff */
[----:B------:R-:W-:-:S02]  /*1600*/  LOP3.LUT R5, R5, R4, RZ, 0xfc, !PT ;  /* 0x0000000405057212 */ /* 0x000fc400078efcff */
[----:B------:R-:W-:Y:S02]  /*1610*/  F2FP.BF16.F32.PACK_AB R118, R119, R118 ;  /* 0x000000767776723e */ /* 0x000fe400000010ff */
[----:B------:R-:W-:Y:S02]  /*1620*/  LOP3.LUT R2, R2, 0x6, RZ, 0xc0, !PT ;  /* 0x0000000602027812 */ /* 0x000fe400078ec0ff */
[----:B------:R-:W-:Y:S02]  /*1630*/  F2FP.BF16.F32.PACK_AB R120, R121, R120 ;  /* 0x000000787978723e */ /* 0x000fe400000010ff */
[----:B------:R-:W-:Y:S01]  /*1640*/  F2FP.BF16.F32.PACK_AB R122, R123, R122 ;  /* 0x0000007a7b7a723e */ /* 0x000fe200000010ff */
[----:B------:R-:W-:Y:S01]  /*1650*/  IMAD R2, R5, 0x88, R2 ;  /* 0x0000008805027824 */ /* 0x000fe200078e0202 */
        /* <DEDUP_REMOVED lines=14> */
[----:B------:R-:W-:Y:S01]  /*1740*/  LEA R41, R2, UR18, 0x1 ;  /* 0x0000001202297c11 */ /* 0x000fe2000f8e08ff */
[----:B------:R-:W-:Y:S01]  /*1750*/  BAR.SYNC.DEFER_BLOCKING 0x0 ;  /* 0x0000000000007b1d */ /* 0x000fe20000010000 */
[----:B------:R-:W-:Y:S02]  /*1760*/  SHF.R.U32.HI R6, RZ, 0x4, R8 ;  /* 0x00000004ff067819 */ /* 0x000fe40000011608 */
[----:B------:R-:W-:Y:S02]  /*1770*/  F2FP.BF16.F32.PACK_AB R38, R39, R38 ;  /* 0x000000262726723e */ /* 0x000fe400000010ff */
[----:B------:R-:W-:Y:S02]  /*1780*/  SGXT.U32 R6, R6, 0x1 ;  /* 0x000000010606781a */ /* 0x000fe40000000000 */
[----:B------:R-:W-:Y:S02]  /*1790*/  LOP3.LUT R39, R0, 0x78, R9, 0xf8, !PT ;  /* 0x0000007800277812 */ /* 0x000fe400078ef809 */
[----:B------:R-:W-:-:S02]  /*17a0*/  LOP3.LUT R7, R7, R6, RZ, 0xfc, !PT ;  /* 0x0000000607077212 */ /* 0x000fc400078efcff */
[----:B------:R-:W-:Y:S02]  /*17b0*/  LOP3.LUT R0, R9, 0x78, RZ, 0xc0, !PT ;  /* 0x0000007809007812 */ /* 0x000fe400078ec0ff */
[----:B------:R-:W-:Y:S02]  /*17c0*/  ISETP.GE.AND P0, PT, R39, 0x3000, PT ;  /* 0x000030002700780c */ /* 0x000fe40003f06270 */
[----:B------:R-:W-:Y:S01]  /*17d0*/  LOP3.LUT R4, R36, 0x8, RZ, 0xfc, !PT ;  /* 0x0000000824047812 */ /* 0x000fe200078efcff */
[----:B------:R-:W-:Y:S01]  /*17e0*/  IMAD R0, R7, 0x88, R0 ;  /* 0x0000008807007824 */ /* 0x000fe200078e0200 */
[----:B------:R-:W-:Y:S02]  /*17f0*/  F2FP.BF16.F32.PACK_AB R152, R51, R50 ;  /* 0x000000323398723e */ /* 0x000fe400000010ff */
[----:B------:R-:W-:Y:S02]  /*1800*/  ISETP.LT.AND P2, PT, R4, 0x1000, !P0 ;  /* 0x000010000400780c */ /* 0x000fe40004741270 */
[----:B------:R-:W-:-:S02]  /*1810*/  LOP3.LUT R7, R36, 0x10, RZ, 0xfc, !PT ;  /* 0x0000001024077812 */ /* 0x000fc400078efcff */
[C---:B------:R-:W-:Y:S01]  /*1820*/  LOP3.LUT R6, R36.reuse, 0x18, RZ, 0xfc, !PT ;  /* 0x0000001824067812 */ /* 0x040fe200078efcff */
[----:B------:R-:W-:Y:S01]  /*1830*/  STS [R41], R88 ;  /* 0x0000005829007388 */ /* 0x000fe20000000800 */
[C---:B------:R-:W-:Y:S02]  /*1840*/  LOP3.LUT R5, R36.reuse, 0x20, RZ, 0xfc, !PT ;  /* 0x0000002024057812 */ /* 0x040fe400078efcff */
[----:B------:R-:W-:Y:S01]  /*1850*/  LOP3.LUT R4, R36, 0x28, RZ, 0xfc, !PT ;  /* 0x0000002824047812 */ /* 0x000fe200078efcff */
[----:B------:R-:W-:Y:S01]  /*1860*/  STS [R41+0x880], R90 ;  /* 0x0008805a29007388 */ /* 0x000fe20000000800 */
[----:B------:R-:W-:Y:S02]  /*1870*/  LEA R50, R0, UR18, 0x1 ;  /* 0x0000001200327c11 */ /* 0x000fe4000f8e08ff */
[----:B------:R-:W-:Y:S01]  /*1880*/  F2FP.BF16.F32.PACK_AB R3, R25, R24 ;  /* 0x000000181903723e */ /* 0x000fe200000010ff */
[----:B------:R-:W-:Y:S01]  /*1890*/  STS [R41+0x10], R92 ;  /* 0x0000105c29007388 */ /* 0x000fe20000000800 */
[----:B------:R-:W-:-:S02]  /*18a0*/  F2FP.BF16.F32.PACK_AB R89, R27, R26 ;  /* 0x0000001a1b59723e */ /* 0x000fc400000010ff */
[----:B------:R-:W-:Y:S01]  /*18b0*/  F2FP.BF16.F32.PACK_AB R91, R29, R28 ;  /* 0x0000001c1d5b723e */ /* 0x000fe200000010ff */
[----:B------:R-:W-:Y:S01]  /*18c0*/  STS [R41+0x890], R94 ;  /* 0x0008905e29007388 */ /* 0x000fe20000000800 */
[----:B------:R-:W-:Y:S02]  /*18d0*/  F2FP.BF16.F32.PACK_AB R93, R31, R30 ;  /* 0x0000001e1f5d723e */ /* 0x000fe400000010ff */
[----:B------:R-:W-:Y:S01]  /*18e0*/  F2FP.BF16.F32.PACK_AB R95, R33, R32 ;  /* 0x00000020215f723e */ /* 0x000fe200000010ff */
[----:B------:R-:W-:Y:S01]  /*18f0*/  STS [R41+0x20], R96 ;  /* 0x0000206029007388 */ /* 0x000fe20000000800 */
[----:B------:R-:W-:Y:S02]  /*1900*/  F2FP.BF16.F32.PACK_AB R97, R35, R34 ;  /* 0x000000222361723e */ /* 0x000fe400000010ff */
[----:B------:R-:W-:Y:S01]  /*1910*/  ISETP.LT.AND P1, PT, R7, 0x1000, !P0 ;  /* 0x000010000700780c */ /* 0x000fe20004721270 */
[----:B------:R-:W-:Y:S01]  /*1920*/  STS [R41+0x8a0], R98 ;  /* 0x0008a06229007388 */ /* 0x000fe20000000800 */
[----:B------:R-:W-:-:S02]  /*1930*/  ISETP.LT.AND P6, PT, R6, 0x1000, !P0 ;  /* 0x000010000600780c */ /* 0x000fc400047c1270 */
[----:B------:R-:W-:Y:S01]  /*1940*/  ISETP.LT.AND P5, PT, R5, 0x1000, !P0 ;  /* 0x000010000500780c */ /* 0x000fe200047a1270 */
[----:B------:R-:W-:Y:S01]  /*1950*/  STS [R41+0x30], R100 ;  /* 0x0000306429007388 */ /* 0x000fe20000000800 */
[----:B------:R-:W-:Y:S02]  /*1960*/  ISETP.LT.AND P4, PT, R4, 0x1000, !P0 ;  /* 0x000010000400780c */ /* 0x000fe40004781270 */
[----:B------:R-:W-:Y:S01]  /*1970*/  F2FP.BF16.F32.PACK_AB R42, R43, R42 ;  /* 0x0000002a2b2a723e */ /* 0x000fe200000010ff */
[----:B------:R-:W-:Y:S01]  /*1980*/  STS [R41+0x8b0], R102 ;  /* 0x0008b06629007388 */ /* 0x000fe20000000800 */
[----:B------:R-:W-:Y:S02]  /*1990*/  F2FP.BF16.F32.PACK_AB R44, R45, R44 ;  /* 0x0000002c2d2c723e */ /* 0x000fe400000010ff */
[----:B------:R-:W-:Y:S01]  /*19a0*/  F2FP.BF16.F32.PACK_AB R46, R47, R46 ;  /* 0x0000002e2f2e723e */ /* 0x000fe200000010ff */
[----:B------:R-:W-:Y:S01]  /*19b0*/  STS [R41+0x40], R104 ;  /* 0x0000406829007388 */ /* 0x000fe20000000800 */
[----:B------:R-:W-:Y:S01]  /*19c0*/  F2FP.BF16.F32.PACK_AB R48, R49, R48 ;  /* 0x000000303130723e */ /* 0x000fe200000010ff */
[----:B------:R-:W-:Y:S01]  /*19d0*/  IMAD R49, R36, 0x3000, R39 ;  /* 0x0000300024317824 */ /* 0x000fe200078e0227 */
[----:B------:R-:W-:Y:S01]  /*19e0*/  F2FP.BF16.F32.PACK_AB R52, R53, R52 ;  /* 0x000000343534723e */ /* 0x000fe200000010ff */
[----:B------:R-:W-:Y:S01]  /*19f0*/  STS [R41+0x8c0], R106 ;  /* 0x0008c06a29007388 */ /* 0x000fe20000000800 */
[----:B------:R-:W-:Y:S01]  /*1a00*/  F2FP.BF16.F32.PACK_AB R54, R55, R54 ;  /* 0x000000363736723e */ /* 0x000fe200000010ff */
[----:B------:R-:W-:Y:S01]  /*1a10*/  VIADD R45, R49, 0x18000 ;  /* 0x00018000312d7836 */ /* 0x000fe20000000000 */
        /* <DEDUP_REMOVED lines=21> */
[----:B------:R-:W-:Y:S01]  /*1b70*/  F2FP.BF16.F32.PACK_AB R80, R81, R80 ;  /* 0x000000505150723e */ /* 0x000fe200000010ff */
[----:B------:R-:W-:Y:S01]  /*1b80*/  STS [R41+0x80], R120 ;  /* 0x0000807829007388 */ /* 0x000fe20000000800 */
[----:B------:R-:W-:-:S02]  /*1b90*/  F2FP.BF16.F32.PACK_AB R82, R83, R82 ;  /* 0x000000525352723e */ /* 0x000fc400000010ff */
[----:B------:R-:W-:Y:S01]  /*1ba0*/  F2FP.BF16.F32.PACK_AB R84, R85, R84 ;  /* 0x000000545554723e */ /* 0x000fe200000010ff */
[----:B------:R-:W-:Y:S01]  /*1bb0*/  STS [R41+0x900], R122 ;  /* 0x0009007a29007388 */ /* 0x000fe20000000800 */
[----:B------:R-:W-:Y:S02]  /*1bc0*/  F2FP.BF16.F32.PACK_AB R86, R87, R86 ;  /* 0x000000565756723e */ /* 0x000fe400000010ff */
[C---:B------:R-:W-:Y:S01]  /*1bd0*/  ISETP.LT.AND P3, PT, R36.reuse, 0x1000, !P0 ;  /* 0x000010002400780c */ /* 0x040fe20004761270 */
[----:B------:R-:W-:Y:S01]  /*1be0*/  STS [R41+0x90], R124 ;  /* 0x0000907c29007388 */ /* 0x000fe20000000800 */
[----:B------:R-:W-:-:S03]  /*1bf0*/  LOP3.LUT R0, R36, 0x38, RZ, 0xfc, !PT ;  /* 0x0000003824007812 */ /* 0x000fc600078efcff */
[----:B------:R-:W-:Y:S04]  /*1c00*/  STS [R41+0x910], R126 ;  /* 0x0009107e29007388 */ /* 0x000fe80000000800 */
        /* <DEDUP_REMOVED lines=11> */
[----:B------:R-:W-:Y:S01]  /*1cc0*/  STS [R41+0x970], R150 ;  /* 0x0009709629007388 */ /* 0x000fe20000000800 */
[----:B------:R-:W-:Y:S06]  /*1cd0*/  BAR.SYNC.DEFER_BLOCKING 0x0 ;  /* 0x0000000000007b1d */ /* 0x000fec0000010000 */
[----:B------:R-:W1:Y:S04]  /*1ce0*/  LDS.128 R28, [R50] ;  /* 0x00000000321c7984 */ /* 0x000e680000000c00 */
[----:B------:R-:W2:Y:S04]  /*1cf0*/  LDS.128 R32, [R50+0x880] ;  /* 0x0008800032207984 */ /* 0x000ea80000000c00 */
[----:B------:R-:W3:Y:S04]  /*1d00*/  LDS.128 R16, [R50+0x1100] ;  /* 0x0011000032107984 */ /* 0x000ee80000000c00 */
[----:B------:R-:W4:Y:S04]  /*1d10*/  LDS.128 R20, [R50+0x1980] ;  /* 0x0019800032147984 */ /* 0x000f280000000c00 */
[----:B------:R-:W5:Y:S04]  /*1d20*/  LDS.128 R24, [R50+0x2200] ;  /* 0x0022000032187984 */ /* 0x000f680000000c00 */
[----:B------:R-:W1:Y:S04]  /*1d30*/  LDS.128 R12, [R50+0x2a80] ;  /* 0x002a8000320c7984 */ /* 0x000e680000000c00 */
[----:B------:R-:W1:Y:S04]  /*1d40*/  LDS.128 R4, [R50+0x3300] ;  /* 0x0033000032047984 */ /* 0x000e680000000c00 */
[----:B------:R-:W1:Y:S01]  /*1d50*/  LDS.128 R8, [R50+0x3b80] ;  /* 0x003b800032087984 */ /* 0x000e620000000c00 */
[----:B------:R-:W-:Y:S06]  /*1d60*/  BAR.SYNC.DEFER_BLOCKING 0x0 ;  /* 0x0000000000007b1d */ /* 0x000fec0000010000 */
[----:B------:R2:W-:Y:S04]  /*1d70*/  STS [R41], R3 ;  /* 0x0000000329007388 */ /* 0x0005e80000000800 */
[----:B------:R-:W-:Y:S04]  /*1d80*/  STS [R41+0x880], R89 ;  /* 0x0008805929007388 */ /* 0x000fe80000000800 */
[----:B------:R-:W-:Y:S01]  /*1d90*/  STS [R41+0x10], R91 ;  /* 0x0000105b29007388 */ /* 0x000fe20000000800 */
[----:B--2---:R-:W2:Y:S03]  /*1da0*/  LDC.64 R2, c[0x0][0x220] ;  /* 0x00008800ff027b82 */ /* 0x004ea60000000a00 */
[----:B------:R-:W-:Y:S04]  /*1db0*/  STS [R41+0x890], R93 ;  /* 0x0008905d29007388 */ /* 0x000fe80000000800 */
[----:B------:R-:W-:Y:S04]  /*1dc0*/  STS [R41+0x20], R95 ;  /* 0x0000205f29007388 */ /* 0x000fe80000000800 */
[----:B------:R-:W-:Y:S04]  /*1dd0*/  STS [R41+0x8a0], R97 ;  /* 0x0008a06129007388 */ /* 0x000fe80000000800 */
[----:B------:R1:W-:Y:S04]  /*1de0*/  STS [R41+0x30], R37 ;  /* 0x0000302529007388 */ /* 0x0003e80000000800 */
[----:B------:R2:W-:Y:S04]  /*1df0*/  STS [R41+0x8b0], R38 ;  /* 0x0008b02629007388 */ /* 0x0005e80000000800 */
[----:B------:R-:W-:Y:S01]  /*1e00*/  STS [R41+0x40], R40 ;  /* 0x0000402829007388 */ /* 0x000fe20000000800 */
[----:B-1----:R-:W-:-:S03]  /*1e10*/  LOP3.LUT R37, R36, 0x30, RZ, 0xfc, !PT ;  /* 0x0000003024257812 */ /* 0x002fc600078efcff */
[----:B------:R-:W-:Y:S01]  /*1e20*/  STS [R41+0x8c0], R42 ;  /* 0x0008c02a29007388 */ /* 0x000fe20000000800 */
[----:B--2---:R-:W-:-:S03]  /*1e30*/  IMAD.WIDE R38, R49, 0x2, R2 ;  /* 0x0000000231267825 */ /* 0x004fc600078e0202 */
[----:B------:R1:W-:Y:S04]  /*1e40*/  STS [R41+0x50], R44 ;  /* 0x0000502c29007388 */ /* 0x0003e80000000800 */
[----:B------:R2:W-:Y:S04]  /*1e50*/  STS [R41+0x8d0], R46 ;  /* 0x0008d02e29007388 */ /* 0x0005e80000000800 */
[----:B------:R-:W-:Y:S01]  /*1e60*/  STS [R41+0x60], R48 ;  /* 0x0000603029007388 */ /* 0x000fe20000000800 */
[----:B-1----:R-:W-:-:S03]  /*1e70*/  IMAD.WIDE R44, R45, 0x2, R2 ;  /* 0x000000022d2c7825 */ /* 0x002fc600078e0202 */
[----:B------:R-:W-:Y:S01]  /*1e80*/  STS [R41+0x8e0], R152 ;  /* 0x0008e09829007388 */ /* 0x000fe20000000800 */
[----:B--2---:R-:W-:-:S03]  /*1e90*/  IMAD.WIDE R46, R47, 0x2, R2 ;  /* 0x000000022f2e7825 */ /* 0x004fc600078e0202 */
        /* <DEDUP_REMOVED lines=20> */
[----:B------:R2:W-:Y:S01]  /*1fe0*/  @P3 STG.E.128 desc[UR22][R38.64], R28 ;  /* 0x0000001c26003986 */ /* 0x0005e2000c101d16 */
[----:B------:R-:W-:-:S02]  /*1ff0*/  ISETP.LT.AND P3, PT, R37, 0x1000, !P0 ;  /* 0x000010002500780c */ /* 0x000fc40004761270 */
[----:B------:R-:W-:Y:S01]  /*2000*/  LOP3.LUT R37, R36, 0x40, RZ, 0xfc, !PT ;  /* 0x0000004024257812 */ /* 0x000fe200078efcff */
[----:B------:R-:W5:Y:S04]  /*2010*/  LDS.128 R56, [R50+0x880] ;  /* 0x0008800032387984 */ /* 0x000f680000000c00 */
[----:B------:R-:W-:Y:S04]  /*2020*/  LDS.128 R60, [R50+0x1980] ;  /* 0x00198000323c7984 */ /* 0x000fe80000000c00 */
[----:B------:R4:W-:Y:S01]  /*2030*/  @P2 STG.E.128 desc[UR22][R44.64], R32 ;  /* 0x000000202c002986 */ /* 0x0009e2000c101d16 */
[----:B------:R-:W-:-:S02]  /*2040*/  ISETP.LT.AND P2, PT, R0, 0x1000, !P0 ;  /* 0x000010000000780c */ /* 0x000fc40004741270 */
[----:B------:R-:W-:Y:S01]  /*2050*/  LOP3.LUT R0, R36, 0x48, RZ, 0xfc, !PT ;  /* 0x0000004824007812 */ /* 0x000fe200078efcff */
[----:B------:R-:W-:Y:S01]  /*2060*/  LDS.128 R64, [R50+0x2200] ;  /* 0x0022000032407984 */ /* 0x000fe20000000c00 */
[----:B--2---:R-:W-:-:S03]  /*2070*/  IMAD.WIDE R30, R53, 0x2, R2 ;  /* 0x00000002351e7825 */ /* 0x004fc600078e0202 */
[----:B------:R-:W2:Y:S01]  /*2080*/  LDS.128 R52, [R50+0x1100] ;  /* 0x0011000032347984 */ /* 0x000ea20000000c00 */
[----:B------:R-:W-:-:S03]  /*2090*/  IMAD.WIDE R28, R51, 0x2, R2 ;  /* 0x00000002331c7825 */ /* 0x000fc600078e0202 */
[----:B---3--:R3:W-:Y:S01]  /*20a0*/  @P1 STG.E.128 desc[UR22][R46.64], R16 ;  /* 0x000000102e001986 */ /* 0x0087e2000c101d16 */
[----:B------:R-:W-:-:S03]  /*20b0*/  ISETP.LT.AND P1, PT, R37, 0x1000, !P0 ;  /* 0x000010002500780c */ /* 0x000fc60004721270 */
[----:B------:R-:W2:Y:S01]  /*20c0*/  LDS.128 R68, [R50+0x2a80] ;  /* 0x002a800032447984 */ /* 0x000ea20000000c00 */
[----:B----4-:R-:W-:-:S03]  /*20d0*/  VIADD R33, R49, 0x78000 ;  /* 0x0007800031217836 */ /* 0x010fc60000000000 */
[----:B------:R-:W4:Y:S04]  /*20e0*/  LDS.128 R44, [R50+0x3300] ;  /* 0x00330000322c7984 */ /* 0x000f280000000c00 */
[----:B------:R1:W-:Y:S01]  /*20f0*/  @P6 STG.E.128 desc[UR22][R28.64], R20 ;  /* 0x000000141c006986 */ /* 0x0003e2000c101d16 */
[----:B------:R-:W-:Y:S02]  /*2100*/  ISETP.LT.AND P6, PT, R0, 0x1000, !P0 ;  /* 0x000010000000780c */ /* 0x000fe400047c1270 */
[----:B------:R-:W-:Y:S01]  /*2110*/  LOP3.LUT R0, R36, 0x50, RZ, 0xfc, !PT ;  /* 0x0000005024007812 */ /* 0x000fe200078efcff */
[----:B-----5:R5:W-:Y:S01]  /*2120*/  @P5 STG.E.128 desc[UR22][R30.64], R24 ;  /* 0x000000181e005986 */ /* 0x020be2000c101d16 */
[----:B---3--:R-:W-:Y:S02]  /*2130*/  VIADD R19, R49, 0x90000 ;  /* 0x0009000031137836 */ /* 0x008fe40000000000 */
[----:B------:R-:W-:Y:S01]  /*2140*/  ISETP.LT.AND P5, PT, R0, 0x1000, !P0 ;  /* 0x000010000000780c */ /* 0x000fe200047a1270 */
[----:B------:R-:W-:Y:S01]  /*2150*/  IMAD.WIDE R16, R33, 0x2, R2 ;  /* 0x0000000221107825 */ /* 0x000fe200078e0202 */
[----:B------:R-:W-:-:S03]  /*2160*/  LOP3.LUT R0, R36, 0x60, RZ, 0xfc, !PT ;  /* 0x0000006024007812 */ /* 0x000fc600078efcff */
[--C-:B------:R-:W-:Y:S01]  /*2170*/  IMAD.WIDE R18, R19, 0x2, R2.reuse ;  /* 0x0000000213127825 */ /* 0x100fe200078e0202 */
[----:B------:R3:W-:Y:S04]  /*2180*/  @P4 STG.E.128 desc[UR22][R16.64], R12 ;  /* 0x0000000c10004986 */ /* 0x0007e8000c101d16 */
[----:B------:R2:W-:Y:S01]  /*2190*/  @P3 STG.E.128 desc[UR22][R18.64], R4 ;  /* 0x0000000412003986 */ /* 0x0005e2000c101d16 */
[C---:B-1----:R-:W-:Y:S01]  /*21a0*/  VIADD R21, R49.reuse, 0xa8000 ;  /* 0x000a800031157836 */ /* 0x042fe20000000000 */
[----:B------:R-:W-:Y:S01]  /*21b0*/  LOP3.LUT R22, R36, 0x58, RZ, 0xfc, !PT ;  /* 0x0000005824167812 */ /* 0x000fe200078efcff */
[----:B------:R-:W-:Y:S01]  /*21c0*/  VIADD R23, R49, 0xc0000 ;  /* 0x000c000031177836 */ /* 0x000fe20000000000 */
[----:B------:R-:W-:Y:S01]  /*21d0*/  ISETP.LT.AND P3, PT, R0, 0x1000, !P0 ;  /* 0x000010000000780c */ /* 0x000fe20004761270 */
[----:B------:R-:W-:Y:S01]  /*21e0*/  IMAD.WIDE R20, R21, 0x2, R2 ;  /* 0x0000000215147825 */ /* 0x000fe200078e0202 */
[----:B------:R-:W-:-:S02]  /*21f0*/  ISETP.LT.AND P4, PT, R22, 0x1000, !P0 ;  /* 0x000010001600780c */ /* 0x000fc40004781270 */
[C---:B-----5:R-:W-:Y:S01]  /*2200*/  LOP3.LUT R24, R36.reuse, 0x68, RZ, 0xfc, !PT ;  /* 0x0000006824187812 */ /* 0x060fe200078efcff */
[--C-:B------:R-:W-:Y:S01]  /*2210*/  IMAD.WIDE R22, R23, 0x2, R2.reuse ;  /* 0x0000000217167825 */ /* 0x100fe200078e0202 */
[C---:B------:R-:W-:Y:S01]  /*2220*/  LOP3.LUT R0, R36.reuse, 0x70, RZ, 0xfc, !PT ;  /* 0x0000007024007812 */ /* 0x040fe200078efcff */
[----:B------:R5:W-:Y:S01]  /*2230*/  @P2 STG.E.128 desc[UR22][R20.64], R8 ;  /* 0x0000000814002986 */ /* 0x000be2000c101d16 */
[----:B------:R-:W-:Y:S01]  /*2240*/  LOP3.LUT R36, R36, 0x78, RZ, 0xfc, !PT ;  /* 0x0000007824247812 */ /* 0x000fe200078efcff */
[----:B------:R-:W-:Y:S01]  /*2250*/  VIADD R25, R49, 0xd8000 ;  /* 0x000d800031197836 */ /* 0x000fe20000000000 */
[----:B------:R-:W-:Y:S01]  /*2260*/  ISETP.LT.AND P2, PT, R24, 0x1000, !P0 ;  /* 0x000010001800780c */ /* 0x000fe20004741270 */
[----:B------:R1:W-:Y:S01]  /*2270*/  @P1 STG.E.128 desc[UR22][R22.64], R40 ;  /* 0x0000002816001986 */ /* 0x0003e2000c101d16 */
[----:B------:R-:W-:Y:S01]  /*2280*/  ISETP.LT.AND P1, PT, R0, 0x1000, !P0 ;  /* 0x000010000000780c */ /* 0x000fe20004721270 */
[----:B---3--:R-:W-:Y:S01]  /*2290*/  IMAD.WIDE R12, R25, 0x2, R2 ;  /* 0x00000002190c7825 */ /* 0x008fe200078e0202 */
[----:B------:R-:W-:-:S03]  /*22a0*/  ISETP.LT.AND P0, PT, R36, 0x1000, !P0 ;  /* 0x000010002400780c */ /* 0x000fc60004701270 */
[C---:B--2---:R-:W-:Y:S01]  /*22b0*/  VIADD R5, R49.reuse, 0xf0000 ;  /* 0x000f000031057836 */ /* 0x044fe20000000000 */
[----:B------:R1:W-:Y:S01]  /*22c0*/  @P6 STG.E.128 desc[UR22][R12.64], R56 ;  /* 0x000000380c006986 */ /* 0x0003e2000c101d16 */
[C---:B------:R-:W-:Y:S02]  /*22d0*/  VIADD R7, R49.reuse, 0x108000 ;  /* 0x0010800031077836 */ /* 0x040fe40000000000 */
[----:B------:R-:W-:Y:S02]  /*22e0*/  VIADD R15, R49, 0x150000 ;  /* 0x00150000310f7836 */ /* 0x000fe40000000000 */
[----:B------:R-:W-:-:S04]  /*22f0*/  IMAD.WIDE R4, R5, 0x2, R2 ;  /* 0x0000000205047825 */ /* 0x000fc800078e0202 */
[C---:B-----5:R-:W-:Y:S01]  /*2300*/  VIADD R9, R49.reuse, 0x120000 ;  /* 0x0012000031097836 */ /* 0x060fe20000000000 */
[----:B------:R1:W-:Y:S01]  /*2310*/  @P5 STG.E.128 desc[UR22][R4.64], R52 ;  /* 0x0000003404005986 */ /* 0x0003e2000c101d16 */
[----:B------:R-:W-:Y:S02]  /*2320*/  VIADD R11, R49, 0x138000 ;  /* 0x00138000310b7836 */ /* 0x000fe40000000000 */
[----:B------:R-:W-:-:S04]  /*2330*/  IMAD.WIDE R6, R7, 0x2, R2 ;  /* 0x0000000207067825 */ /* 0x000fc800078e0202 */
[--C-:B------:R-:W-:Y:S01]  /*2340*/  IMAD.WIDE R8, R9, 0x2, R2.reuse ;  /* 0x0000000209087825 */ /* 0x100fe200078e0202 */
[----:B------:R1:W-:Y:S03]  /*2350*/  @P4 STG.E.128 desc[UR22][R6.64], R60 ;  /* 0x0000003c06004986 */ /* 0x0003e6000c101d16 */
[--C-:B------:R-:W-:Y:S01]  /*2360*/  IMAD.WIDE R10, R11, 0x2, R2.reuse ;  /* 0x000000020b0a7825 */ /* 0x100fe200078e0202 */
[----:B------:R1:W-:Y:S03]  /*2370*/  @P3 STG.E.128 desc[UR22][R8.64], R64 ;  /* 0x0000004008003986 */ /* 0x0003e6000c101d16 */
[----:B------:R-:W-:Y:S01]  /*2380*/  IMAD.WIDE R14, R15, 0x2, R2 ;  /* 0x000000020f0e7825 */ /* 0x000fe200078e0202 */
[----:B------:R1:W-:Y:S04]  /*2390*/  @P2 STG.E.128 desc[UR22][R10.64], R68 ;  /* 0x000000440a002986 */ /* 0x0003e8000c101d16 */
[----:B----4-:R1:W-:Y:S01]  /*23a0*/  @P1 STG.E.128 desc[UR22][R14.64], R44 ;  /* 0x0000002c0e001986 */ /* 0x0103e2000c101d16 */
[----:B------:R-:W-:Y:S05]  /*23b0*/  @!P0 EXIT ;  /* 0x000000000000894d */ /* 0x000fea0003800000 */
[----:B-1----:R-:W1:Y:S01]  /*23c0*/  LDS.128 R4, [R50+0x3b80] ;  /* 0x003b800032047984 */ /* 0x002e620000000c00 */
[----:B------:R-:W-:-:S04]  /*23d0*/  VIADD R49, R49, 0x168000 ;  /* 0x0016800031317836 */ /* 0x000fc80000000000 */
[----:B------:R-:W-:-:S05]  /*23e0*/  IMAD.WIDE R2, R49, 0x2, R2 ;  /* 0x0000000231027825 */ /* 0x000fca00078e0202 */
[----:B-1----:R-:W-:Y:S01]  /*23f0*/  STG.E.128 desc[UR22][R2.64], R4 ;  /* 0x0000000402007986 */ /* 0x002fe2000c101d16 */
[----:B------:R-:W-:Y:S05]  /*2400*/  EXIT ;  /* 0x000000000000794d */ /* 0x000fea0003800000 */
.L_x_1:
[----:B------:R-:W-:-:S00]  /*2410*/  BRA `(.L_x_1) ;  /* 0xfffffffc00fc7947 */ /* 0x000fc0000383ffff */
[----:B------:R-:W-:-:S00]  /*2420*/  NOP ;  /* 0x0000000000007918 */ /* 0x000fc00000000000 */
        /* <DEDUP_REMOVED lines=13> */
.L_x_2:


//--------------------- .nv.shared.triton_mm      --------------------------
	.section	.nv.shared.triton_mm,"aw",@nobits
	.sectionflags	@""
	.align	16
	.zero		1024


//--------------------- .nv.constant0.triton_mm   --------------------------
	.section	.nv.constant0.triton_mm,"a",@progbits
	.sectionflags	@""
	.align	4
.nv.constant0.triton_mm:
	.zero		552
